//
// Generated by NVIDIA NVVM Compiler
//
// Compiler Build ID: CL-36424714
// Cuda compilation tools, release 13.0, V13.0.88
// Based on NVVM 20.0.0
//

.version 9.0
.target sm_100
.address_size 64

	// .globl	_Z16esmm_shmem_multiiiiiPKfS0_Pf
.extern .shared .align 16 .b8 sArea[];

.visible .entry _Z16esmm_shmem_multiiiiiPKfS0_Pf(
	.param .u32 _Z16esmm_shmem_multiiiiiPKfS0_Pf_param_0,
	.param .u32 _Z16esmm_shmem_multiiiiiPKfS0_Pf_param_1,
	.param .u32 _Z16esmm_shmem_multiiiiiPKfS0_Pf_param_2,
	.param .u32 _Z16esmm_shmem_multiiiiiPKfS0_Pf_param_3,
	.param .u64 .ptr .align 1 _Z16esmm_shmem_multiiiiiPKfS0_Pf_param_4,
	.param .u64 .ptr .align 1 _Z16esmm_shmem_multiiiiiPKfS0_Pf_param_5,
	.param .u64 .ptr .align 1 _Z16esmm_shmem_multiiiiiPKfS0_Pf_param_6
)
{
	.local .align 16 .b8 	__local_depot0[32];
	.reg .b64 	%SP;
	.reg .b64 	%SPL;
	.reg .pred 	%p<31>;
	.reg .b32 	%r<216>;
	.reg .b32 	%f<155>;
	.reg .b64 	%rd<110>;

	mov.u64 	%SPL, __local_depot0;
	ld.param.u32 	%r62, [_Z16esmm_shmem_multiiiiiPKfS0_Pf_param_1];
	ld.param.u32 	%r63, [_Z16esmm_shmem_multiiiiiPKfS0_Pf_param_2];
	ld.param.u32 	%r64, [_Z16esmm_shmem_multiiiiiPKfS0_Pf_param_3];
	ld.param.u64 	%rd12, [_Z16esmm_shmem_multiiiiiPKfS0_Pf_param_4];
	ld.param.u64 	%rd13, [_Z16esmm_shmem_multiiiiiPKfS0_Pf_param_5];
	ld.param.u64 	%rd14, [_Z16esmm_shmem_multiiiiiPKfS0_Pf_param_6];
	cvta.to.global.u64 	%rd1, %rd13;
	cvta.to.global.u64 	%rd2, %rd12;
	cvta.to.global.u64 	%rd3, %rd14;
	add.u64 	%rd4, %SPL, 0;
	mov.u32 	%r65, %ctaid.x;
	mul.lo.s32 	%r1, %r64, %r65;
	mov.u32 	%r66, %ctaid.y;
	mov.u32 	%r67, %tid.x;
	rem.u32 	%r68, %r67, %r64;
	mad.lo.s32 	%r2, %r64, %r66, %r68;
	rem.s32 	%r3, %r2, %r64;
	mov.f32 	%f2, 0f00000000;
	st.local.v4.f32 	[%rd4], {%f2, %f2, %f2, %f2};
	st.local.v4.f32 	[%rd4+16], {%f2, %f2, %f2, %f2};
	setp.lt.s32 	%p1, %r63, 1;
	@%p1 bra 	$L__BB0_30;
	mul.lo.s32 	%r70, %r64, %r64;
	shl.b32 	%r10, %r70, 2;
	mov.u32 	%r71, sArea;
	add.s32 	%r4, %r71, %r10;
	add.s32 	%r5, %r64, -1;
	and.b32  	%r6, %r64, 7;
	and.b32  	%r7, %r64, 3;
	and.b32  	%r8, %r64, 15;
	and.b32  	%r9, %r64, 2147483632;
	shl.b32 	%r11, %r64, 5;
	shl.b32 	%r12, %r64, 2;
	mov.b32 	%r196, 0;
$L__BB0_2:
	setp.lt.s32 	%p2, %r64, 1;
	@%p2 bra 	$L__BB0_29;
	setp.lt.u32 	%p3, %r5, 7;
	mov.b32 	%r198, 0;
	@%p3 bra 	$L__BB0_6;
	and.b32  	%r74, %r64, 2147483640;
	neg.s32 	%r202, %r74;
	shl.b32 	%r75, %r3, 2;
	mov.u32 	%r76, sArea;
	add.s32 	%r201, %r76, %r75;
	mad.lo.s32 	%r77, %r1, %r63, %r3;
	add.s32 	%r200, %r77, %r196;
	mov.b32 	%r203, 0;
$L__BB0_5:
	.pragma "nounroll";
	and.b32  	%r198, %r64, 2147483640;
	mul.wide.s32 	%rd16, %r200, 4;
	add.s64 	%rd17, %rd2, %rd16;
	ld.global.f32 	%f3, [%rd17];
	st.shared.f32 	[%r201], %f3;
	add.s32 	%r78, %r203, %r196;
	mad.lo.s32 	%r79, %r78, %r62, %r2;
	mul.wide.s32 	%rd18, %r79, 4;
	add.s64 	%rd19, %rd1, %rd18;
	ld.global.f32 	%f4, [%rd19];
	add.s32 	%r80, %r201, %r10;
	st.shared.f32 	[%r80], %f4;
	mul.wide.u32 	%rd20, %r63, 4;
	add.s64 	%rd21, %rd17, %rd20;
	ld.global.f32 	%f5, [%rd21];
	add.s32 	%r81, %r201, %r12;
	st.shared.f32 	[%r81], %f5;
	mul.wide.s32 	%rd22, %r62, 4;
	add.s64 	%rd23, %rd19, %rd22;
	ld.global.f32 	%f6, [%rd23];
	add.s32 	%r82, %r80, %r12;
	st.shared.f32 	[%r82], %f6;
	add.s64 	%rd24, %rd21, %rd20;
	ld.global.f32 	%f7, [%rd24];
	add.s32 	%r83, %r81, %r12;
	st.shared.f32 	[%r83], %f7;
	add.s64 	%rd25, %rd23, %rd22;
	ld.global.f32 	%f8, [%rd25];
	add.s32 	%r84, %r82, %r12;
	st.shared.f32 	[%r84], %f8;
	add.s64 	%rd26, %rd24, %rd20;
	ld.global.f32 	%f9, [%rd26];
	add.s32 	%r85, %r83, %r12;
	st.shared.f32 	[%r85], %f9;
	add.s64 	%rd27, %rd25, %rd22;
	ld.global.f32 	%f10, [%rd27];
	add.s32 	%r86, %r84, %r12;
	st.shared.f32 	[%r86], %f10;
	add.s64 	%rd28, %rd26, %rd20;
	ld.global.f32 	%f11, [%rd28];
	add.s32 	%r87, %r85, %r12;
	st.shared.f32 	[%r87], %f11;
	add.s64 	%rd29, %rd27, %rd22;
	ld.global.f32 	%f12, [%rd29];
	add.s32 	%r88, %r86, %r12;
	st.shared.f32 	[%r88], %f12;
	add.s64 	%rd30, %rd28, %rd20;
	ld.global.f32 	%f13, [%rd30];
	add.s32 	%r89, %r87, %r12;
	st.shared.f32 	[%r89], %f13;
	add.s64 	%rd31, %rd29, %rd22;
	ld.global.f32 	%f14, [%rd31];
	add.s32 	%r90, %r88, %r12;
	st.shared.f32 	[%r90], %f14;
	add.s64 	%rd32, %rd30, %rd20;
	ld.global.f32 	%f15, [%rd32];
	add.s32 	%r91, %r89, %r12;
	st.shared.f32 	[%r91], %f15;
	add.s64 	%rd33, %rd31, %rd22;
	ld.global.f32 	%f16, [%rd33];
	add.s32 	%r92, %r90, %r12;
	st.shared.f32 	[%r92], %f16;
	add.s64 	%rd34, %rd32, %rd20;
	ld.global.f32 	%f17, [%rd34];
	add.s32 	%r93, %r91, %r12;
	st.shared.f32 	[%r93], %f17;
	add.s64 	%rd35, %rd33, %rd22;
	ld.global.f32 	%f18, [%rd35];
	add.s32 	%r94, %r92, %r12;
	st.shared.f32 	[%r94], %f18;
	add.s32 	%r203, %r203, 8;
	add.s32 	%r202, %r202, 8;
	add.s32 	%r201, %r201, %r11;
	shl.b32 	%r95, %r63, 3;
	add.s32 	%r200, %r200, %r95;
	setp.eq.s32 	%p4, %r202, 0;
	@%p4 bra 	$L__BB0_6;
	bra.uni 	$L__BB0_5;
$L__BB0_6:
	setp.eq.s32 	%p5, %r6, 0;
	@%p5 bra 	$L__BB0_14;
	add.s32 	%r96, %r6, -1;
	setp.lt.u32 	%p6, %r96, 3;
	@%p6 bra 	$L__BB0_9;
	add.s32 	%r97, %r198, %r1;
	add.s32 	%r98, %r196, %r3;
	mad.lo.s32 	%r99, %r97, %r63, %r98;
	mul.wide.s32 	%rd36, %r99, 4;
	add.s64 	%rd37, %rd2, %rd36;
	ld.global.f32 	%f19, [%rd37];
	mad.lo.s32 	%r100, %r198, %r64, %r3;
	shl.b32 	%r101, %r100, 2;
	mov.u32 	%r102, sArea;
	add.s32 	%r103, %r102, %r101;
	st.shared.f32 	[%r103], %f19;
	add.s32 	%r104, %r198, %r196;
	mad.lo.s32 	%r105, %r104, %r62, %r2;
	mul.wide.s32 	%rd38, %r105, 4;
	add.s64 	%rd39, %rd1, %rd38;
	ld.global.f32 	%f20, [%rd39];
	add.s32 	%r106, %r4, %r101;
	st.shared.f32 	[%r106], %f20;
	mul.wide.u32 	%rd40, %r63, 4;
	add.s64 	%rd41, %rd37, %rd40;
	ld.global.f32 	%f21, [%rd41];
	add.s32 	%r107, %r103, %r12;
	st.shared.f32 	[%r107], %f21;
	mul.wide.s32 	%rd42, %r62, 4;
	add.s64 	%rd43, %rd39, %rd42;
	ld.global.f32 	%f22, [%rd43];
	add.s32 	%r108, %r106, %r12;
	st.shared.f32 	[%r108], %f22;
	add.s64 	%rd44, %rd41, %rd40;
	ld.global.f32 	%f23, [%rd44];
	add.s32 	%r109, %r107, %r12;
	st.shared.f32 	[%r109], %f23;
	add.s64 	%rd45, %rd43, %rd42;
	ld.global.f32 	%f24, [%rd45];
	add.s32 	%r110, %r108, %r12;
	st.shared.f32 	[%r110], %f24;
	add.s64 	%rd46, %rd44, %rd40;
	ld.global.f32 	%f25, [%rd46];
	add.s32 	%r111, %r109, %r12;
	st.shared.f32 	[%r111], %f25;
	add.s64 	%rd47, %rd45, %rd42;
	ld.global.f32 	%f26, [%rd47];
	add.s32 	%r112, %r110, %r12;
	st.shared.f32 	[%r112], %f26;
	add.s32 	%r198, %r198, 4;
$L__BB0_9:
	setp.eq.s32 	%p7, %r7, 0;
	@%p7 bra 	$L__BB0_14;
	setp.eq.s32 	%p8, %r7, 1;
	@%p8 bra 	$L__BB0_12;
	add.s32 	%r113, %r198, %r1;
	add.s32 	%r114, %r196, %r3;
	mad.lo.s32 	%r115, %r113, %r63, %r114;
	mul.wide.s32 	%rd48, %r115, 4;
	add.s64 	%rd49, %rd2, %rd48;
	ld.global.f32 	%f27, [%rd49];
	mad.lo.s32 	%r116, %r198, %r64, %r3;
	shl.b32 	%r117, %r116, 2;
	mov.u32 	%r118, sArea;
	add.s32 	%r119, %r118, %r117;
	st.shared.f32 	[%r119], %f27;
	add.s32 	%r120, %r198, %r196;
	mad.lo.s32 	%r121, %r120, %r62, %r2;
	mul.wide.s32 	%rd50, %r121, 4;
	add.s64 	%rd51, %rd1, %rd50;
	ld.global.f32 	%f28, [%rd51];
	add.s32 	%r122, %r4, %r117;
	st.shared.f32 	[%r122], %f28;
	mul.wide.u32 	%rd52, %r63, 4;
	add.s64 	%rd53, %rd49, %rd52;
	ld.global.f32 	%f29, [%rd53];
	add.s32 	%r123, %r119, %r12;
	st.shared.f32 	[%r123], %f29;
	mul.wide.s32 	%rd54, %r62, 4;
	add.s64 	%rd55, %rd51, %rd54;
	ld.global.f32 	%f30, [%rd55];
	add.s32 	%r124, %r122, %r12;
	st.shared.f32 	[%r124], %f30;
	add.s32 	%r198, %r198, 2;
$L__BB0_12:
	and.b32  	%r125, %r64, 1;
	setp.eq.b32 	%p9, %r125, 1;
	not.pred 	%p10, %p9;
	@%p10 bra 	$L__BB0_14;
	add.s32 	%r126, %r198, %r1;
	add.s32 	%r127, %r196, %r3;
	mad.lo.s32 	%r128, %r126, %r63, %r127;
	mul.wide.s32 	%rd56, %r128, 4;
	add.s64 	%rd57, %rd2, %rd56;
	ld.global.f32 	%f31, [%rd57];
	mad.lo.s32 	%r129, %r198, %r64, %r3;
	shl.b32 	%r130, %r129, 2;
	mov.u32 	%r131, sArea;
	add.s32 	%r132, %r131, %r130;
	st.shared.f32 	[%r132], %f31;
	add.s32 	%r133, %r198, %r196;
	mad.lo.s32 	%r134, %r133, %r62, %r2;
	mul.wide.s32 	%rd58, %r134, 4;
	add.s64 	%rd59, %rd1, %rd58;
	ld.global.f32 	%f32, [%rd59];
	add.s32 	%r135, %r4, %r130;
	st.shared.f32 	[%r135], %f32;
$L__BB0_14:
	mov.b32 	%r204, 0;
$L__BB0_15:
	setp.lt.u32 	%p11, %r5, 15;
	mad.lo.s32 	%r138, %r204, %r64, %r3;
	shl.b32 	%r139, %r138, 2;
	add.s32 	%r140, %r4, %r139;
	ld.shared.f32 	%f1, [%r140];
	mov.b32 	%r207, 0;
	@%p11 bra 	$L__BB0_18;
	mov.b32 	%r205, 0;
$L__BB0_17:
	.pragma "nounroll";
	mad.lo.s32 	%r142, %r205, %r64, %r204;
	shl.b32 	%r143, %r142, 2;
	mov.u32 	%r144, sArea;
	add.s32 	%r145, %r144, %r143;
	ld.shared.f32 	%f33, [%r145];
	mul.wide.u32 	%rd60, %r205, 4;
	add.s64 	%rd61, %rd4, %rd60;
	ld.local.v4.f32 	{%f34, %f35, %f36, %f37}, [%rd61];
	fma.rn.f32 	%f38, %f1, %f33, %f34;
	add.s32 	%r146, %r145, %r12;
	ld.shared.f32 	%f39, [%r146];
	fma.rn.f32 	%f40, %f1, %f39, %f35;
	add.s32 	%r147, %r146, %r12;
	ld.shared.f32 	%f41, [%r147];
	fma.rn.f32 	%f42, %f1, %f41, %f36;
	add.s32 	%r148, %r147, %r12;
	ld.shared.f32 	%f43, [%r148];
	fma.rn.f32 	%f44, %f1, %f43, %f37;
	st.local.v4.f32 	[%rd61], {%f38, %f40, %f42, %f44};
	add.s32 	%r149, %r148, %r12;
	ld.shared.f32 	%f45, [%r149];
	ld.local.v4.f32 	{%f46, %f47, %f48, %f49}, [%rd61+16];
	fma.rn.f32 	%f50, %f1, %f45, %f46;
	add.s32 	%r150, %r149, %r12;
	ld.shared.f32 	%f51, [%r150];
	fma.rn.f32 	%f52, %f1, %f51, %f47;
	add.s32 	%r151, %r150, %r12;
	ld.shared.f32 	%f53, [%r151];
	fma.rn.f32 	%f54, %f1, %f53, %f48;
	add.s32 	%r152, %r151, %r12;
	ld.shared.f32 	%f55, [%r152];
	fma.rn.f32 	%f56, %f1, %f55, %f49;
	st.local.v4.f32 	[%rd61+16], {%f50, %f52, %f54, %f56};
	add.s32 	%r153, %r152, %r12;
	ld.shared.f32 	%f57, [%r153];
	ld.local.v4.f32 	{%f58, %f59, %f60, %f61}, [%rd61+32];
	fma.rn.f32 	%f62, %f1, %f57, %f58;
	add.s32 	%r154, %r153, %r12;
	ld.shared.f32 	%f63, [%r154];
	fma.rn.f32 	%f64, %f1, %f63, %f59;
	add.s32 	%r155, %r154, %r12;
	ld.shared.f32 	%f65, [%r155];
	fma.rn.f32 	%f66, %f1, %f65, %f60;
	add.s32 	%r156, %r155, %r12;
	ld.shared.f32 	%f67, [%r156];
	fma.rn.f32 	%f68, %f1, %f67, %f61;
	st.local.v4.f32 	[%rd61+32], {%f62, %f64, %f66, %f68};
	add.s32 	%r157, %r156, %r12;
	ld.shared.f32 	%f69, [%r157];
	ld.local.v4.f32 	{%f70, %f71, %f72, %f73}, [%rd61+48];
	fma.rn.f32 	%f74, %f1, %f69, %f70;
	add.s32 	%r158, %r157, %r12;
	ld.shared.f32 	%f75, [%r158];
	fma.rn.f32 	%f76, %f1, %f75, %f71;
	add.s32 	%r159, %r158, %r12;
	ld.shared.f32 	%f77, [%r159];
	fma.rn.f32 	%f78, %f1, %f77, %f72;
	add.s32 	%r160, %r159, %r12;
	ld.shared.f32 	%f79, [%r160];
	fma.rn.f32 	%f80, %f1, %f79, %f73;
	st.local.v4.f32 	[%rd61+48], {%f74, %f76, %f78, %f80};
	add.s32 	%r205, %r205, 16;
	setp.ne.s32 	%p12, %r205, %r9;
	mov.u32 	%r207, %r9;
	@%p12 bra 	$L__BB0_17;
$L__BB0_18:
	setp.eq.s32 	%p13, %r8, 0;
	@%p13 bra 	$L__BB0_28;
	add.s32 	%r161, %r8, -1;
	setp.lt.u32 	%p14, %r161, 7;
	@%p14 bra 	$L__BB0_21;
	mad.lo.s32 	%r162, %r207, %r64, %r204;
	shl.b32 	%r163, %r162, 2;
	mov.u32 	%r164, sArea;
	add.s32 	%r165, %r164, %r163;
	ld.shared.f32 	%f81, [%r165];
	mul.wide.u32 	%rd62, %r207, 4;
	add.s64 	%rd63, %rd4, %rd62;
	ld.local.f32 	%f82, [%rd63];
	fma.rn.f32 	%f83, %f1, %f81, %f82;
	st.local.f32 	[%rd63], %f83;
	add.s32 	%r166, %r165, %r12;
	ld.shared.f32 	%f84, [%r166];
	ld.local.f32 	%f85, [%rd63+4];
	fma.rn.f32 	%f86, %f1, %f84, %f85;
	st.local.f32 	[%rd63+4], %f86;
	add.s32 	%r167, %r166, %r12;
	ld.shared.f32 	%f87, [%r167];
	ld.local.f32 	%f88, [%rd63+8];
	fma.rn.f32 	%f89, %f1, %f87, %f88;
	st.local.f32 	[%rd63+8], %f89;
	add.s32 	%r168, %r167, %r12;
	ld.shared.f32 	%f90, [%r168];
	ld.local.f32 	%f91, [%rd63+12];
	fma.rn.f32 	%f92, %f1, %f90, %f91;
	st.local.f32 	[%rd63+12], %f92;
	add.s32 	%r169, %r168, %r12;
	ld.shared.f32 	%f93, [%r169];
	ld.local.f32 	%f94, [%rd63+16];
	fma.rn.f32 	%f95, %f1, %f93, %f94;
	st.local.f32 	[%rd63+16], %f95;
	add.s32 	%r170, %r169, %r12;
	ld.shared.f32 	%f96, [%r170];
	ld.local.f32 	%f97, [%rd63+20];
	fma.rn.f32 	%f98, %f1, %f96, %f97;
	st.local.f32 	[%rd63+20], %f98;
	add.s32 	%r171, %r170, %r12;
	ld.shared.f32 	%f99, [%r171];
	ld.local.f32 	%f100, [%rd63+24];
	fma.rn.f32 	%f101, %f1, %f99, %f100;
	st.local.f32 	[%rd63+24], %f101;
	add.s32 	%r172, %r171, %r12;
	ld.shared.f32 	%f102, [%r172];
	ld.local.f32 	%f103, [%rd63+28];
	fma.rn.f32 	%f104, %f1, %f102, %f103;
	st.local.f32 	[%rd63+28], %f104;
	add.s32 	%r207, %r207, 8;
$L__BB0_21:
	setp.eq.s32 	%p15, %r6, 0;
	@%p15 bra 	$L__BB0_28;
	add.s32 	%r173, %r6, -1;
	setp.lt.u32 	%p16, %r173, 3;
	@%p16 bra 	$L__BB0_24;
	mad.lo.s32 	%r174, %r207, %r64, %r204;
	shl.b32 	%r175, %r174, 2;
	mov.u32 	%r176, sArea;
	add.s32 	%r177, %r176, %r175;
	ld.shared.f32 	%f105, [%r177];
	mul.wide.u32 	%rd64, %r207, 4;
	add.s64 	%rd65, %rd4, %rd64;
	ld.local.f32 	%f106, [%rd65];
	fma.rn.f32 	%f107, %f1, %f105, %f106;
	st.local.f32 	[%rd65], %f107;
	add.s32 	%r178, %r177, %r12;
	ld.shared.f32 	%f108, [%r178];
	ld.local.f32 	%f109, [%rd65+4];
	fma.rn.f32 	%f110, %f1, %f108, %f109;
	st.local.f32 	[%rd65+4], %f110;
	add.s32 	%r179, %r178, %r12;
	ld.shared.f32 	%f111, [%r179];
	ld.local.f32 	%f112, [%rd65+8];
	fma.rn.f32 	%f113, %f1, %f111, %f112;
	st.local.f32 	[%rd65+8], %f113;
	add.s32 	%r180, %r179, %r12;
	ld.shared.f32 	%f114, [%r180];
	ld.local.f32 	%f115, [%rd65+12];
	fma.rn.f32 	%f116, %f1, %f114, %f115;
	st.local.f32 	[%rd65+12], %f116;
	add.s32 	%r207, %r207, 4;
$L__BB0_24:
	setp.eq.s32 	%p17, %r7, 0;
	@%p17 bra 	$L__BB0_28;
	setp.eq.s32 	%p18, %r7, 1;
	mad.lo.s32 	%r181, %r207, %r64, %r204;
	shl.b32 	%r182, %r181, 2;
	mov.u32 	%r183, sArea;
	add.s32 	%r42, %r183, %r182;
	ld.shared.f32 	%f117, [%r42];
	mul.wide.u32 	%rd66, %r207, 4;
	add.s64 	%rd6, %rd4, %rd66;
	ld.local.f32 	%f118, [%rd6];
	fma.rn.f32 	%f119, %f1, %f117, %f118;
	st.local.f32 	[%rd6], %f119;
	@%p18 bra 	$L__BB0_28;
	setp.eq.s32 	%p19, %r7, 2;
	add.s32 	%r43, %r42, %r12;
	ld.shared.f32 	%f120, [%r43];
	ld.local.f32 	%f121, [%rd6+4];
	fma.rn.f32 	%f122, %f1, %f120, %f121;
	st.local.f32 	[%rd6+4], %f122;
	@%p19 bra 	$L__BB0_28;
	add.s32 	%r184, %r43, %r12;
	ld.shared.f32 	%f123, [%r184];
	ld.local.f32 	%f124, [%rd6+8];
	fma.rn.f32 	%f125, %f1, %f123, %f124;
	st.local.f32 	[%rd6+8], %f125;
$L__BB0_28:
	add.s32 	%r204, %r204, 1;
	setp.ne.s32 	%p20, %r204, %r64;
	@%p20 bra 	$L__BB0_15;
$L__BB0_29:
	bar.sync 	0;
	add.s32 	%r196, %r196, %r64;
	setp.lt.s32 	%p21, %r196, %r63;
	@%p21 bra 	$L__BB0_2;
$L__BB0_30:
	setp.lt.s32 	%p22, %r64, 1;
	@%p22 bra 	$L__BB0_43;
	add.s32 	%r186, %r64, -1;
	and.b32  	%r17, %r64, 15;
	setp.lt.u32 	%p23, %r186, 15;
	mov.b32 	%r211, 0;
	@%p23 bra 	$L__BB0_34;
	and.b32  	%r211, %r64, 2147483632;
	neg.s32 	%r209, %r211;
	add.s64 	%rd108, %rd4, 32;
	mov.b32 	%r210, 0;
	mul.wide.s32 	%rd69, %r62, 4;
$L__BB0_33:
	.pragma "nounroll";
	ld.local.v4.f32 	{%f126, %f127, %f128, %f129}, [%rd108+-32];
	add.s32 	%r188, %r210, %r1;
	mad.lo.s32 	%r189, %r188, %r62, %r2;
	mul.wide.s32 	%rd67, %r189, 4;
	add.s64 	%rd68, %rd3, %rd67;
	st.global.f32 	[%rd68], %f126;
	add.s64 	%rd70, %rd68, %rd69;
	st.global.f32 	[%rd70], %f127;
	add.s64 	%rd71, %rd70, %rd69;
	st.global.f32 	[%rd71], %f128;
	add.s64 	%rd72, %rd71, %rd69;
	st.global.f32 	[%rd72], %f129;
	ld.local.v4.f32 	{%f130, %f131, %f132, %f133}, [%rd108+-16];
	add.s64 	%rd73, %rd72, %rd69;
	st.global.f32 	[%rd73], %f130;
	add.s64 	%rd74, %rd73, %rd69;
	st.global.f32 	[%rd74], %f131;
	add.s64 	%rd75, %rd74, %rd69;
	st.global.f32 	[%rd75], %f132;
	add.s64 	%rd76, %rd75, %rd69;
	st.global.f32 	[%rd76], %f133;
	ld.local.v4.f32 	{%f134, %f135, %f136, %f137}, [%rd108];
	add.s64 	%rd77, %rd76, %rd69;
	st.global.f32 	[%rd77], %f134;
	add.s64 	%rd78, %rd77, %rd69;
	st.global.f32 	[%rd78], %f135;
	add.s64 	%rd79, %rd78, %rd69;
	st.global.f32 	[%rd79], %f136;
	add.s64 	%rd80, %rd79, %rd69;
	st.global.f32 	[%rd80], %f137;
	ld.local.v4.f32 	{%f138, %f139, %f140, %f141}, [%rd108+16];
	add.s64 	%rd81, %rd80, %rd69;
	st.global.f32 	[%rd81], %f138;
	add.s64 	%rd82, %rd81, %rd69;
	st.global.f32 	[%rd82], %f139;
	add.s64 	%rd83, %rd82, %rd69;
	st.global.f32 	[%rd83], %f140;
	add.s64 	%rd84, %rd83, %rd69;
	st.global.f32 	[%rd84], %f141;
	add.s32 	%r210, %r210, 16;
	add.s32 	%r209, %r209, 16;
	add.s64 	%rd108, %rd108, 64;
	setp.ne.s32 	%p24, %r209, 0;
	@%p24 bra 	$L__BB0_33;
$L__BB0_34:
	setp.eq.s32 	%p25, %r17, 0;
	@%p25 bra 	$L__BB0_43;
	and.b32  	%r51, %r64, 7;
	setp.lt.u32 	%p26, %r17, 8;
	@%p26 bra 	$L__BB0_37;
	mul.wide.u32 	%rd85, %r211, 4;
	add.s64 	%rd86, %rd4, %rd85;
	ld.local.f32 	%f142, [%rd86];
	add.s32 	%r190, %r211, %r1;
	mad.lo.s32 	%r191, %r190, %r62, %r2;
	mul.wide.s32 	%rd87, %r191, 4;
	add.s64 	%rd88, %rd3, %rd87;
	st.global.f32 	[%rd88], %f142;
	ld.local.f32 	%f143, [%rd86+4];
	mul.wide.s32 	%rd89, %r62, 4;
	add.s64 	%rd90, %rd88, %rd89;
	st.global.f32 	[%rd90], %f143;
	ld.local.f32 	%f144, [%rd86+8];
	add.s64 	%rd91, %rd90, %rd89;
	st.global.f32 	[%rd91], %f144;
	ld.local.f32 	%f145, [%rd86+12];
	add.s64 	%rd92, %rd91, %rd89;
	st.global.f32 	[%rd92], %f145;
	ld.local.f32 	%f146, [%rd86+16];
	add.s64 	%rd93, %rd92, %rd89;
	st.global.f32 	[%rd93], %f146;
	ld.local.f32 	%f147, [%rd86+20];
	add.s64 	%rd94, %rd93, %rd89;
	st.global.f32 	[%rd94], %f147;
	ld.local.f32 	%f148, [%rd86+24];
	add.s64 	%rd95, %rd94, %rd89;
	st.global.f32 	[%rd95], %f148;
	ld.local.f32 	%f149, [%rd86+28];
	add.s64 	%rd96, %rd95, %rd89;
	st.global.f32 	[%rd96], %f149;
	add.s32 	%r211, %r211, 8;
$L__BB0_37:
	setp.eq.s32 	%p27, %r51, 0;
	@%p27 bra 	$L__BB0_43;
	and.b32  	%r54, %r64, 3;
	setp.lt.u32 	%p28, %r51, 4;
	@%p28 bra 	$L__BB0_40;
	mul.wide.u32 	%rd97, %r211, 4;
	add.s64 	%rd98, %rd4, %rd97;
	ld.local.f32 	%f150, [%rd98];
	add.s32 	%r192, %r211, %r1;
	mad.lo.s32 	%r193, %r192, %r62, %r2;
	mul.wide.s32 	%rd99, %r193, 4;
	add.s64 	%rd100, %rd3, %rd99;
	st.global.f32 	[%rd100], %f150;
	ld.local.f32 	%f151, [%rd98+4];
	mul.wide.s32 	%rd101, %r62, 4;
	add.s64 	%rd102, %rd100, %rd101;
	st.global.f32 	[%rd102], %f151;
	ld.local.f32 	%f152, [%rd98+8];
	add.s64 	%rd103, %rd102, %rd101;
	st.global.f32 	[%rd103], %f152;
	ld.local.f32 	%f153, [%rd98+12];
	add.s64 	%rd104, %rd103, %rd101;
	st.global.f32 	[%rd104], %f153;
	add.s32 	%r211, %r211, 4;
$L__BB0_40:
	setp.eq.s32 	%p29, %r54, 0;
	@%p29 bra 	$L__BB0_43;
	mul.wide.u32 	%rd105, %r211, 4;
	add.s64 	%rd109, %rd4, %rd105;
	neg.s32 	%r214, %r54;
$L__BB0_42:
	.pragma "nounroll";
	ld.local.f32 	%f154, [%rd109];
	add.s32 	%r194, %r211, %r1;
	mad.lo.s32 	%r195, %r194, %r62, %r2;
	mul.wide.s32 	%rd106, %r195, 4;
	add.s64 	%rd107, %rd3, %rd106;
	st.global.f32 	[%rd107], %f154;
	add.s32 	%r211, %r211, 1;
	add.s64 	%rd109, %rd109, 4;
	add.s32 	%r214, %r214, 1;
	setp.ne.s32 	%p30, %r214, 0;
	@%p30 bra 	$L__BB0_42;
$L__BB0_43:
	ret;

}


// ===== COMPILED SASS (sm_100) =====

	.target	sm_100

	.elftype	@"ET_EXEC"


//--------------------- .note.nv.tkinfo           --------------------------
	.section	.note.nv.tkinfo,"",@"SHT_NOTE"
	.sectionflags	@"SHF_NOTE_NV_TKINFO"
	.tkinfo
        /*0018*/ 	.word	0x00000002
        /*0030*/ 	.string	""
        /*0030*/ 	.string	"ptxas"
        /*0030*/ 	.string	"Cuda compilation tools, release 13.0, V13.0.88"
        /*0030*/ 	.string	"Build cuda_13.0.r13.0/compiler.36424714_0"
        /*0030*/ 	.string	"-arch sm_100 -m 64 "



//--------------------- .note.nv.cuinfo           --------------------------
	.section	.note.nv.cuinfo,"",@"SHT_NOTE"
	.sectionflags	@"SHF_NOTE_NV_CUINFO"
        /*0018*/ 	.short	0x0002
        /*001a*/ 	.short	0x0064
        /*001c*/ 	.short	0x0082
	.zero		2


//--------------------- .nv.info                  --------------------------
	.section	.nv.info,"",@"SHT_CUDA_INFO"
	.align	4


	//----- nvinfo : EIATTR_REGCOUNT
	.align		4
        /*0000*/ 	.byte	0x04, 0x2f
        /*0002*/ 	.short	(.L_1 - .L_0)
	.align		4
.L_0:
        /*0004*/ 	.word	index@(_Z16esmm_shmem_multiiiiiPKfS0_Pf)
        /*0008*/ 	.word	0x00000020


	//----- nvinfo : EIATTR_FRAME_SIZE
	.align		4
.L_1:
        /*000c*/ 	.byte	0x04, 0x11
        /*000e*/ 	.short	(.L_3 - .L_2)
	.align		4
.L_2:
        /*0010*/ 	.word	index@(_Z16esmm_shmem_multiiiiiPKfS0_Pf)
        /*0014*/ 	.word	0x00000000


	//----- nvinfo : EIATTR_MIN_STACK_SIZE
	.align		4
.L_3:
        /*0018*/ 	.byte	0x04, 0x12
        /*001a*/ 	.short	(.L_5 - .L_4)
	.align		4
.L_4:
        /*001c*/ 	.word	index@(_Z16esmm_shmem_multiiiiiPKfS0_Pf)
        /*0020*/ 	.word	0x00000000
.L_5:


//--------------------- .nv.compat                --------------------------
	.section	.nv.compat,"",@"SHT_CUDA_COMPAT_INFO"
	.align	4
        /*0000*/ 	.byte	0x02, 0x09, 0x00, 0x00, 0x02, 0x02, 0x01, 0x00, 0x02, 0x05, 0x05, 0x00, 0x03, 0x07, 0x01, 0x01
        /*0010*/ 	.byte	0x02, 0x03, 0x00, 0x00, 0x02, 0x06, 0x01, 0x00, 0x04, 0x0b, 0x08, 0x00, 0x09, 0x00, 0x00, 0x00
        /*0020*/ 	.byte	0x00, 0x00, 0x00, 0x00


//--------------------- .nv.info._Z16esmm_shmem_multiiiiiPKfS0_Pf --------------------------
	.section	.nv.info._Z16esmm_shmem_multiiiiiPKfS0_Pf,"",@"SHT_CUDA_INFO"
	.sectionflags	@""
	.align	4


	//----- nvinfo : EIATTR_CUDA_API_VERSION
	.align		4
        /*0000*/ 	.byte	0x04, 0x37
        /*0002*/ 	.short	(.L_7 - .L_6)
.L_6:
        /*0004*/ 	.word	0x00000082


	//----- nvinfo : EIATTR_KPARAM_INFO
	.align		4
.L_7:
        /*0008*/ 	.byte	0x04, 0x17
        /*000a*/ 	.short	(.L_9 - .L_8)
.L_8:
        /*000c*/ 	.word	0x00000000
        /*0010*/ 	.short	0x0006
        /*0012*/ 	.short	0x0020
        /*0014*/ 	.byte	0x00, 0xf5, 0x21, 0x00


	//----- nvinfo : EIATTR_KPARAM_INFO
	.align		4
.L_9:
        /*0018*/ 	.byte	0x04, 0x17
        /*001a*/ 	.short	(.L_11 - .L_10)
.L_10:
        /*001c*/ 	.word	0x00000000
        /*0020*/ 	.short	0x0005
        /*0022*/ 	.short	0x0018
        /*0024*/ 	.byte	0x00, 0xf5, 0x21, 0x00


	//----- nvinfo : EIATTR_KPARAM_INFO
	.align		4
.L_11:
        /*0028*/ 	.byte	0x04, 0x17
        /*002a*/ 	.short	(.L_13 - .L_12)
.L_12:
        /*002c*/ 	.word	0x00000000
        /*0030*/ 	.short	0x0004
        /*0032*/ 	.short	0x0010
        /*0034*/ 	.byte	0x00, 0xf5, 0x21, 0x00


	//----- nvinfo : EIATTR_KPARAM_INFO
	.align		4
.L_13:
        /*0038*/ 	.byte	0x04, 0x17
        /*003a*/ 	.short	(.L_15 - .L_14)
.L_14:
        /*003c*/ 	.word	0x00000000
        /*0040*/ 	.short	0x0003
        /*0042*/ 	.short	0x000c
        /*0044*/ 	.byte	0x00, 0xf0, 0x11, 0x00


	//----- nvinfo : EIATTR_KPARAM_INFO
	.align		4
.L_15:
        /*0048*/ 	.byte	0x04, 0x17
        /*004a*/ 	.short	(.L_17 - .L_16)
.L_16:
        /*004c*/ 	.word	0x00000000
        /*0050*/ 	.short	0x0002
        /*0052*/ 	.short	0x0008
        /*0054*/ 	.byte	0x00, 0xf0, 0x11, 0x00


	//----- nvinfo : EIATTR_KPARAM_INFO
	.align		4
.L_17:
        /*0058*/ 	.byte	0x04, 0x17
        /*005a*/ 	.short	(.L_19 - .L_18)
.L_18:
        /*005c*/ 	.word	0x00000000
        /*0060*/ 	.short	0x0001
        /*0062*/ 	.short	0x0004
        /*0064*/ 	.byte	0x00, 0xf0, 0x11, 0x00


	//----- nvinfo : EIATTR_KPARAM_INFO
	.align		4
.L_19:
        /*0068*/ 	.byte	0x04, 0x17
        /*006a*/ 	.short	(.L_21 - .L_20)
.L_20:
        /*006c*/ 	.word	0x00000000
        /*0070*/ 	.short	0x0000
        /*0072*/ 	.short	0x0000
        /*0074*/ 	.byte	0x00, 0xf0, 0x11, 0x00


	//----- nvinfo : EIATTR_SPARSE_MMA_MASK
	.align		4
.L_21:
        /*0078*/ 	.byte	0x03, 0x50
        /*007a*/ 	.short	0x0000


	//----- nvinfo : EIATTR_MAXREG_COUNT
	.align		4
        /*007c*/ 	.byte	0x03, 0x1b
        /*007e*/ 	.short	0x00ff


	//----- nvinfo : EIATTR_NUM_BARRIERS
	.align		4
        /*0080*/ 	.byte	0x02, 0x4c
        /*0082*/ 	.byte	0x01
	.zero		1


	//----- nvinfo : EIATTR_MERCURY_ISA_VERSION
	.align		4
        /*0084*/ 	.byte	0x03, 0x5f
        /*0086*/ 	.short	0x0101


	//----- nvinfo : EIATTR_VRC_CTA_INIT_COUNT
	.align		4
        /*0088*/ 	.byte	0x02, 0x4a
	.zero		1
	.zero		1


	//----- nvinfo : EIATTR_EXIT_INSTR_OFFSETS
	.align		4
        /*008c*/ 	.byte	0x04, 0x1c
        /*008e*/ 	.short	(.L_23 - .L_22)


	//   ....[0]....
.L_22:
        /*0090*/ 	.word	0x00002490


	//   ....[1]....
        /*0094*/ 	.word	0x00002a30


	//   ....[2]....
        /*0098*/ 	.word	0x00003160


	//   ....[3]....
        /*009c*/ 	.word	0x00003540


	//   ....[4]....
        /*00a0*/ 	.word	0x00003720


	//----- nvinfo : EIATTR_CBANK_PARAM_SIZE
	.align		4
.L_23:
        /*00a4*/ 	.byte	0x03, 0x19
        /*00a6*/ 	.short	0x0028


	//----- nvinfo : EIATTR_PARAM_CBANK
	.align		4
        /*00a8*/ 	.byte	0x04, 0x0a
        /*00aa*/ 	.short	(.L_25 - .L_24)
	.align		4
.L_24:
        /*00ac*/ 	.word	index@(.nv.constant0._Z16esmm_shmem_multiiiiiPKfS0_Pf)
        /*00b0*/ 	.short	0x0380
        /*00b2*/ 	.short	0x0028


	//----- nvinfo : EIATTR_SW_WAR
	.align		4
.L_25:
        /*00b4*/ 	.byte	0x04, 0x36
        /*00b6*/ 	.short	(.L_27 - .L_26)
.L_26:
        /*00b8*/ 	.word	0x00000008
.L_27:


//--------------------- .nv.callgraph             --------------------------
	.section	.nv.callgraph,"",@"SHT_CUDA_CALLGRAPH"
	.align	4
	.sectionentsize	8
	.align		4
        /*0000*/ 	.word	0x00000000
	.align		4
        /*0004*/ 	.word	0xffffffff
	.align		4
        /*0008*/ 	.word	0x00000000
	.align		4
        /*000c*/ 	.word	0xfffffffe
	.align		4
        /*0010*/ 	.word	0x00000000
	.align		4
        /*0014*/ 	.word	0xfffffffd
	.align		4
        /*0018*/ 	.word	0x00000000
	.align		4
        /*001c*/ 	.word	0xfffffffc


//--------------------- .text._Z16esmm_shmem_multiiiiiPKfS0_Pf --------------------------
	.section	.text._Z16esmm_shmem_multiiiiiPKfS0_Pf,"ax",@progbits
	.align	128
        .global         _Z16esmm_shmem_multiiiiiPKfS0_Pf
        .type           _Z16esmm_shmem_multiiiiiPKfS0_Pf,@function
        .size           _Z16esmm_shmem_multiiiiiPKfS0_Pf,(.L_x_20 - _Z16esmm_shmem_multiiiiiPKfS0_Pf)
        .other          _Z16esmm_shmem_multiiiiiPKfS0_Pf,@"STO_CUDA_ENTRY STV_DEFAULT"
_Z16esmm_shmem_multiiiiiPKfS0_Pf:
.text._Z16esmm_shmem_multiiiiiPKfS0_Pf:
[----:B------:R-:W-:Y:S01]  /*0000*/  LDC R1, c[0x0][0x37c] ;  /* 0x0000df00ff017b82 */ /* 0x000fe20000000800 */
[----:B------:R-:W0:Y:S01]  /*0010*/  LDCU UR8, c[0x0][0x38c] ;  /* 0x00007180ff0877ac */ /* 0x000e220008000800 */
[----:B------:R-:W1:Y:S06]  /*0020*/  S2R R6, SR_TID.X ;  /* 0x0000000000067919 */ /* 0x000e6c0000002100 */
[----:B------:R-:W2:Y:S01]  /*0030*/  S2UR UR7, SR_CTAID.X ;  /* 0x00000000000779c3 */ /* 0x000ea20000002500 */
[----:B------:R-:W-:Y:S01]  /*0040*/  IMAD.MOV.U32 R10, RZ, RZ, RZ ;  /* 0x000000ffff0a7224 */ /* 0x000fe200078e00ff */
[----:B------:R-:W3:Y:S01]  /*0050*/  LDCU UR4, c[0x0][0x388] ;  /* 0x00007100ff0477ac */ /* 0x000ee20008000800 */
[----:B------:R-:W4:Y:S01]  /*0060*/  S2R R9, SR_CTAID.Y ;  /* 0x0000000000097919 */ /* 0x000f220000002600 */
[----:B------:R-:W1:Y:S01]  /*0070*/  LDCU.64 UR14, c[0x0][0x358] ;  /* 0x00006b00ff0e77ac */ /* 0x000e620008000a00 */
[----:B0-----:R-:W0:Y:S01]  /*0080*/  I2F.U32.RP R0, UR8 ;  /* 0x0000000800007d06 */ /* 0x001e220008209000 */
[----:B------:R-:W-:-:S02]  /*0090*/  IABS R7, UR8 ;  /* 0x0000000800077c13 */ /* 0x000fc40008000000 */
[----:B------:R-:W-:Y:S01]  /*00a0*/  ISETP.NE.U32.AND P1, PT, RZ, UR8, PT ;  /* 0x00000008ff007c0c */ /* 0x000fe2000bf25070 */
[----:B---3--:R-:W-:Y:S02]  /*00b0*/  UISETP.GE.AND UP0, UPT, UR4, 0x1, UPT ;  /* 0x000000010400788c */ /* 0x008fe4000bf06270 */
[----:B--2---:R-:W-:Y:S02]  /*00c0*/  UIMAD UR7, UR7, UR8, URZ ;  /* 0x00000008070772a4 */ /* 0x004fe4000f8e02ff */
[----:B0-----:R-:W0:Y:S02]  /*00d0*/  MUFU.RCP R0, R0 ;  /* 0x0000000000007308 */ /* 0x001e240000001000 */
[----:B0-----:R-:W-:-:S06]  /*00e0*/  IADD3 R2, PT, PT, R0, 0xffffffe, RZ ;  /* 0x0ffffffe00027810 */ /* 0x001fcc0007ffe0ff */
[----:B------:R0:W2:Y:S02]  /*00f0*/  F2I.FTZ.U32.TRUNC.NTZ R3, R2 ;  /* 0x0000000200037305 */ /* 0x0000a4000021f000 */
[----:B0-----:R-:W-:Y:S02]  /*0100*/  HFMA2 R2, -RZ, RZ, 0, 0 ;  /* 0x00000000ff027431 */ /* 0x001fe400000001ff */
[----:B--2---:R-:W-:-:S04]  /*0110*/  IMAD R4, R3, UR8, RZ ;  /* 0x0000000803047c24 */ /* 0x004fc8000f8e02ff */
[----:B------:R-:W-:Y:S02]  /*0120*/  IMAD.MOV R5, RZ, RZ, -R4 ;  /* 0x000000ffff057224 */ /* 0x000fe400078e0a04 */
[----:B------:R-:W0:Y:S02]  /*0130*/  I2F.RP R4, R7 ;  /* 0x0000000700047306 */ /* 0x000e240000209400 */
[----:B------:R-:W-:Y:S01]  /*0140*/  IMAD.HI.U32 R3, R3, R5, R2 ;  /* 0x0000000503037227 */ /* 0x000fe200078e0002 */
[----:B------:R-:W-:-:S05]  /*0150*/  LOP3.LUT R5, RZ, UR8, RZ, 0x33, !PT ;  /* 0x00000008ff057c12 */ /* 0x000fca000f8e33ff */
[----:B-1----:R-:W-:-:S04]  /*0160*/  IMAD.HI.U32 R3, R3, R6, RZ ;  /* 0x0000000603037227 */ /* 0x002fc800078e00ff */
[----:B------:R-:W-:Y:S01]  /*0170*/  IMAD.MOV R3, RZ, RZ, -R3 ;  /* 0x000000ffff037224 */ /* 0x000fe200078e0a03 */
[----:B0-----:R-:W0:Y:S03]  /*0180*/  MUFU.RCP R4, R4 ;  /* 0x0000000400047308 */ /* 0x001e260000001000 */
[----:B------:R-:W-:-:S05]  /*0190*/  IMAD R0, R3, UR8, R6 ;  /* 0x0000000803007c24 */ /* 0x000fca000f8e0206 */
[----:B------:R-:W-:Y:S01]  /*01a0*/  ISETP.GE.U32.AND P0, PT, R0, UR8, PT ;  /* 0x0000000800007c0c */ /* 0x000fe2000bf06070 */
[----:B0-----:R-:W-:-:S12]  /*01b0*/  VIADD R2, R4, 0xffffffe ;  /* 0x0ffffffe04027836 */ /* 0x001fd80000000000 */
[----:B------:R-:W-:Y:S01]  /*01c0*/  @P0 IADD3 R0, PT, PT, R0, -UR8, RZ ;  /* 0x8000000800000c10 */ /* 0x000fe2000fffe0ff */
[----:B------:R0:W1:Y:S03]  /*01d0*/  F2I.FTZ.U32.TRUNC.NTZ R3, R2 ;  /* 0x0000000200037305 */ /* 0x000066000021f000 */
[----:B------:R-:W-:Y:S02]  /*01e0*/  ISETP.GE.U32.AND P0, PT, R0, UR8, PT ;  /* 0x0000000800007c0c */ /* 0x000fe4000bf06070 */
[----:B0-----:R-:W-:-:S11]  /*01f0*/  MOV R2, RZ ;  /* 0x000000ff00027202 */ /* 0x001fd60000000f00 */
[----:B------:R-:W-:Y:S01]  /*0200*/  @P0 IADD3 R0, PT, PT, R0, -UR8, RZ ;  /* 0x8000000800000c10 */ /* 0x000fe2000fffe0ff */
[----:B-1----:R-:W-:-:S03]  /*0210*/  IMAD.MOV R4, RZ, RZ, -R3 ;  /* 0x000000ffff047224 */ /* 0x002fc600078e0a03 */
[----:B------:R-:W-:-:S05]  /*0220*/  SEL R0, R5, R0, !P1 ;  /* 0x0000000005007207 */ /* 0x000fca0004800000 */
[----:B----4-:R-:W-:Y:S02]  /*0230*/  IMAD R0, R9, UR8, R0 ;  /* 0x0000000809007c24 */ /* 0x010fe4000f8e0200 */
[----:B------:R-:W-:-:S03]  /*0240*/  IMAD R9, R4, R7, RZ ;  /* 0x0000000704097224 */ /* 0x000fc600078e02ff */
[----:B------:R-:W-:Y:S01]  /*0250*/  IABS R4, R0 ;  /* 0x0000000000047213 */ /* 0x000fe20000000000 */
[----:B------:R-:W-:Y:S01]  /*0260*/  IMAD.HI.U32 R2, R3, R9, R2 ;  /* 0x0000000903027227 */ /* 0x000fe200078e0002 */
[----:B------:R-:W-:Y:S02]  /*0270*/  ISETP.GE.AND P1, PT, R0, RZ, PT ;  /* 0x000000ff0000720c */ /* 0x000fe40003f26270 */
[----:B------:R-:W-:Y:S01]  /*0280*/  CS2R R8, SRZ ;  /* 0x0000000000087805 */ /* 0x000fe2000001ff00 */
[----:B------:R-:W-:-:S04]  /*0290*/  IMAD.MOV.U32 R3, RZ, RZ, R4 ;  /* 0x000000ffff037224 */ /* 0x000fc800078e0004 */
[----:B------:R-:W-:-:S05]  /*02a0*/  IMAD.HI.U32 R2, R2, R3, RZ ;  /* 0x0000000302027227 */ /* 0x000fca00078e00ff */
[----:B------:R-:W-:-:S05]  /*02b0*/  IADD3 R2, PT, PT, -R2, RZ, RZ ;  /* 0x000000ff02027210 */ /* 0x000fca0007ffe1ff */
[----:B------:R-:W-:Y:S02]  /*02c0*/  IMAD R2, R7, R2, R3 ;  /* 0x0000000207027224 */ /* 0x000fe400078e0203 */
[----:B------:R-:W-:-:S03]  /*02d0*/  HFMA2 R3, -RZ, RZ, 0, 0 ;  /* 0x00000000ff037431 */ /* 0x000fc600000001ff */
[----:B------:R-:W-:-:S13]  /*02e0*/  ISETP.GT.U32.AND P0, PT, R7, R2, PT ;  /* 0x000000020700720c */ /* 0x000fda0003f04070 */
[----:B------:R-:W-:-:S05]  /*02f0*/  @!P0 IMAD.IADD R2, R2, 0x1, -R7 ;  /* 0x0000000102028824 */ /* 0x000fca00078e0a07 */
[----:B------:R-:W-:-:S13]  /*0300*/  ISETP.GT.U32.AND P0, PT, R7, R2, PT ;  /* 0x000000020700720c */ /* 0x000fda0003f04070 */
[----:B------:R-:W-:Y:S02]  /*0310*/  @!P0 IADD3 R2, PT, PT, R2, -R7, RZ ;  /* 0x8000000702028210 */ /* 0x000fe40007ffe0ff */
[----:B------:R-:W-:Y:S02]  /*0320*/  CS2R R6, SRZ ;  /* 0x0000000000067805 */ /* 0x000fe4000001ff00 */
[----:B------:R-:W-:Y:S01]  /*0330*/  ISETP.NE.AND P0, PT, RZ, UR8, PT ;  /* 0x00000008ff007c0c */ /* 0x000fe2000bf05270 */
[----:B------:R-:W-:-:S05]  /*0340*/  @!P1 IMAD.MOV R2, RZ, RZ, -R2 ;  /* 0x000000ffff029224 */ /* 0x000fca00078e0a02 */
[----:B------:R-:W-:Y:S02]  /*0350*/  SEL R2, R5, R2, !P0 ;  /* 0x0000000205027207 */ /* 0x000fe40004000000 */
[----:B------:R-:W-:Y:S01]  /*0360*/  CS2R R4, SRZ ;  /* 0x0000000000047805 */ /* 0x000fe2000001ff00 */
[----:B------:R-:W-:Y:S06]  /*0370*/  BRA.U !UP0, `(.L_x_0) ;  /* 0x00000021083c7547 */ /* 0x000fec000b800000 */
[----:B------:R-:W0:Y:S01]  /*0380*/  S2UR UR5, SR_CgaCtaId ;  /* 0x00000000000579c3 */ /* 0x000e220000008800 */
[----:B------:R-:W-:Y:S01]  /*0390*/  UMOV UR4, 0x400 ;  /* 0x0000040000047882 */ /* 0x000fe20000000000 */
[----:B------:R-:W-:Y:S02]  /*03a0*/  UIMAD UR17, UR8, UR8, URZ ;  /* 0x00000008081172a4 */ /* 0x000fe4000f8e02ff */
[----:B------:R-:W-:Y:S02]  /*03b0*/  UIADD3 UR16, UPT, UPT, UR8, -0x1, URZ ;  /* 0xffffffff08107890 */ /* 0x000fe4000fffe0ff */
[----:B------:R-:W-:Y:S02]  /*03c0*/  ULOP3.LUT UR18, UR8, 0x7, URZ, 0xc0, !UPT ;  /* 0x0000000708127892 */ /* 0x000fe4000f8ec0ff */
[----:B------:R-:W-:Y:S02]  /*03d0*/  ULOP3.LUT UR19, UR8, 0x3, URZ, 0xc0, !UPT ;  /* 0x0000000308137892 */ /* 0x000fe4000f8ec0ff */
[----:B------:R-:W-:-:S02]  /*03e0*/  ULOP3.LUT UR20, UR8, 0xf, URZ, 0xc0, !UPT ;  /* 0x0000000f08147892 */ /* 0x000fc4000f8ec0ff */
[----:B------:R-:W-:Y:S02]  /*03f0*/  ULOP3.LUT UR9, UR8, 0x7ffffff0, URZ, 0xc0, !UPT ;  /* 0x7ffffff008097892 */ /* 0x000fe4000f8ec0ff */
[----:B0-----:R-:W-:-:S04]  /*0400*/  ULEA UR4, UR5, UR4, 0x18 ;  /* 0x0000000405047291 */ /* 0x001fc8000f8ec0ff */
[----:B------:R-:W-:-:S03]  /*0410*/  ULEA UR10, UR17, UR4, 0x2 ;  /* 0x00000004110a7291 */ /* 0x000fc6000f8e10ff */
[----:B------:R-:W-:-:S09]  /*0420*/  UMOV UR4, URZ ;  /* 0x000000ff00047c82 */ /* 0x000fd20008000000 */
.L_x_13:
[----:B0-----:R-:W0:Y:S02]  /*0430*/  LDCU UR8, c[0x0][0x38c] ;  /* 0x00007180ff0877ac */ /* 0x001e240008000800 */
[----:B0-----:R-:W-:-:S09]  /*0440*/  UISETP.GE.AND UP0, UPT, UR8, 0x1, UPT ;  /* 0x000000010800788c */ /* 0x001fd2000bf06270 */
[----:B-123--:R-:W-:Y:S05]  /*0450*/  BRA.U !UP0, `(.L_x_1) ;  /* 0x0000001d08f07547 */ /* 0x00efea000b800000 */
[----:B------:R-:W-:Y:S01]  /*0460*/  UISETP.GE.U32.AND UP0, UPT, UR16, 0x7, UPT ;  /* 0x000000071000788c */ /* 0x000fe2000bf06070 */
[----:B------:R-:W-:-:S08]  /*0470*/  MOV R11, RZ ;  /* 0x000000ff000b7202 */ /* 0x000fd00000000f00 */
[----:B------:R-:W-:Y:S05]  /*0480*/  BRA.U !UP0, `(.L_x_2) ;  /* 0x0000000508887547 */ /* 0x000fea000b800000 */
[----:B------:R-:W0:Y:S01]  /*0490*/  S2UR UR6, SR_CgaCtaId ;  /* 0x00000000000679c3 */ /* 0x000e220000008800 */
[----:B------:R-:W-:Y:S01]  /*04a0*/  UMOV UR5, 0x400 ;  /* 0x0000040000057882 */ /* 0x000fe20000000000 */
[----:B------:R-:W-:-:S06]  /*04b0*/  ULOP3.LUT UR11, UR8, 0x7ffffff8, URZ, 0xc0, !UPT ;  /* 0x7ffffff8080b7892 */ /* 0x000fcc000f8ec0ff */
[----:B------:R-:W1:Y:S01]  /*04c0*/  LDC R11, c[0x0][0x388] ;  /* 0x0000e200ff0b7b82 */ /* 0x000e620000000800 */
[----:B0-----:R-:W-:Y:S02]  /*04d0*/  ULEA UR5, UR6, UR5, 0x18 ;  /* 0x0000000506057291 */ /* 0x001fe4000f8ec0ff */
[----:B------:R-:W-:-:S04]  /*04e0*/  UIADD3 UR6, UPT, UPT, -UR11, URZ, URZ ;  /* 0x000000ff0b067290 */ /* 0x000fc8000fffe1ff */
[----:B------:R-:W-:Y:S01]  /*04f0*/  LEA R13, R2, UR5, 0x2 ;  /* 0x00000005020d7c11 */ /* 0x000fe2000f8e10ff */
[----:B------:R-:W-:Y:S01]  /*0500*/  UMOV UR5, URZ ;  /* 0x000000ff00057c82 */ /* 0x000fe20008000000 */
[----:B-1----:R-:W-:-:S04]  /*0510*/  IMAD R12, R11, UR7, R2 ;  /* 0x000000070b0c7c24 */ /* 0x002fc8000f8e0202 */
[----:B------:R-:W-:-:S07]  /*0520*/  VIADD R12, R12, UR4 ;  /* 0x000000040c0c7c36 */ /* 0x000fce0008000000 */
.L_x_3:
[----:B-1----:R-:W0:Y:S01]  /*0530*/  LDC.64 R24, c[0x0][0x390] ;  /* 0x0000e400ff187b82 */ /* 0x002e220000000a00 */
[----:B------:R-:W-:-:S07]  /*0540*/  UIADD3 UR12, UPT, UPT, UR5, UR4, URZ ;  /* 0x00000004050c7290 */ /* 0x000fce000fffe0ff */
[----:B------:R-:W1:Y:S08]  /*0550*/  LDC R21, c[0x0][0x384] ;  /* 0x0000e100ff157b82 */ /* 0x000e700000000800 */
[----:B------:R-:W2:Y:S01]  /*0560*/  LDC.64 R16, c[0x0][0x398] ;  /* 0x0000e600ff107b82 */ /* 0x000ea20000000a00 */
[----:B0-----:R-:W-:-:S05]  /*0570*/  IMAD.WIDE R24, R12, 0x4, R24 ;  /* 0x000000040c187825 */ /* 0x001fca00078e0218 */
[----:B------:R-:W3:Y:S01]  /*0580*/  LDG.E R20, desc[UR14][R24.64] ;  /* 0x0000000e18147981 */ /* 0x000ee2000c1e1900 */
[----:B------:R-:W-:-:S04]  /*0590*/  IMAD.WIDE.U32 R18, R11, 0x4, R24 ;  /* 0x000000040b127825 */ /* 0x000fc800078e0018 */
[----:B-1----:R-:W-:Y:S01]  /*05a0*/  IMAD R15, R21, UR12, R0 ;  /* 0x0000000c150f7c24 */ /* 0x002fe2000f8e0200 */
[----:B------:R-:W4:Y:S03]  /*05b0*/  LDG.E R23, desc[UR14][R18.64] ;  /* 0x0000000e12177981 */ /* 0x000f26000c1e1900 */
[----:B--2---:R-:W-:-:S05]  /*05c0*/  IMAD.WIDE R16, R15, 0x4, R16 ;  /* 0x000000040f107825 */ /* 0x004fca00078e0210 */
[----:B------:R0:W2:Y:S01]  /*05d0*/  LDG.E R22, desc[UR14][R16.64] ;  /* 0x0000000e10167981 */ /* 0x0000a2000c1e1900 */
[----:B------:R-:W-:-:S05]  /*05e0*/  IMAD.WIDE.U32 R14, R11, 0x4, R18 ;  /* 0x000000040b0e7825 */ /* 0x000fca00078e0012 */
[----:B------:R1:W5:Y:S01]  /*05f0*/  LDG.E R18, desc[UR14][R14.64] ;  /* 0x0000000e0e127981 */ /* 0x000362000c1e1900 */
[----:B0-----:R-:W-:-:S05]  /*0600*/  IMAD.WIDE R16, R21, 0x4, R16 ;  /* 0x0000000415107825 */ /* 0x001fca00078e0210 */
[----:B------:R0:W5:Y:S01]  /*0610*/  LDG.E R19, desc[UR14][R16.64] ;  /* 0x0000000e10137981 */ /* 0x000162000c1e1900 */
[----:B------:R-:W-:-:S05]  /*0620*/  IMAD.WIDE R26, R21, 0x4, R16 ;  /* 0x00000004151a7825 */ /* 0x000fca00078e0210 */
[----:B------:R0:W5:Y:S01]  /*0630*/  LDG.E R28, desc[UR14][R26.64] ;  /* 0x0000000e1a1c7981 */ /* 0x000162000c1e1900 */
[----:B------:R-:W-:-:S05]  /*0640*/  IMAD.WIDE.U32 R24, R11, 0x4, R14 ;  /* 0x000000040b187825 */ /* 0x000fca00078e000e */
[----:B------:R0:W5:Y:S01]  /*0650*/  LDG.E R29, desc[UR14][R24.64] ;  /* 0x0000000e181d7981 */ /* 0x000162000c1e1900 */
[----:B-1----:R-:W-:Y:S01]  /*0660*/  MOV R14, UR17 ;  /* 0x00000011000e7c02 */ /* 0x002fe20008000f00 */
[----:B0-----:R-:W-:-:S03]  /*0670*/  IMAD.U32 R16, RZ, RZ, UR8 ;  /* 0x00000008ff107e24 */ /* 0x001fc6000f8e00ff */
[----:B------:R-:W-:Y:S01]  /*0680*/  LEA R17, R14, R13, 0x2 ;  /* 0x0000000d0e117211 */ /* 0x000fe200078e10ff */
[----:B------:R-:W-:Y:S01]  /*0690*/  IMAD R16, R16, 0x4, R13 ;  /* 0x0000000410107824 */ /* 0x000fe200078e020d */
[----:B------:R-:W-:Y:S01]  /*06a0*/  MOV R14, UR8 ;  /* 0x00000008000e7c02 */ /* 0x000fe20008000f00 */
[----:B------:R-:W-:-:S03]  /*06b0*/  IMAD.WIDE R26, R21, 0x4, R26 ;  /* 0x00000004151a7825 */ /* 0x000fc600078e021a */
[----:B------:R-:W-:Y:S01]  /*06c0*/  LEA R15, R14, R17, 0x2 ;  /* 0x000000110e0f7211 */ /* 0x000fe200078e10ff */
[----:B------:R-:W-:Y:S01]  /*06d0*/  IMAD.WIDE.U32 R24, R11, 0x4, R24 ;  /* 0x000000040b187825 */ /* 0x000fe200078e0018 */
[----:B---3--:R0:W-:Y:S04]  /*06e0*/  STS [R13], R20 ;  /* 0x000000140d007388 */ /* 0x0081e80000000800 */
[----:B--2---:R1:W-:Y:S04]  /*06f0*/  STS [R17], R22 ;  /* 0x0000001611007388 */ /* 0x0043e80000000800 */
[----:B----4-:R2:W-:Y:S01]  /*0700*/  STS [R16], R23 ;  /* 0x0000001710007388 */ /* 0x0105e20000000800 */
[----:B0-----:R-:W-:-:S03]  /*0710*/  MOV R20, UR8 ;  /* 0x0000000800147c02 */ /* 0x001fc60008000f00 */
[----:B-1----:R0:W3:Y:S01]  /*0720*/  LDG.E R22, desc[UR14][R26.64] ;  /* 0x0000000e1a167981 */ /* 0x0020e2000c1e1900 */
[----:B--2---:R-:W-:-:S04]  /*0730*/  IMAD.U32 R23, RZ, RZ, UR8 ;  /* 0x00000008ff177e24 */ /* 0x004fc8000f8e00ff */
[----:B------:R-:W-:Y:S01]  /*0740*/  IMAD R14, R23, 0x4, R16 ;  /* 0x00000004170e7824 */ /* 0x000fe200078e0210 */
[----:B-----5:R1:W-:Y:S01]  /*0750*/  STS [R15], R19 ;  /* 0x000000130f007388 */ /* 0x0203e20000000800 */
[----:B------:R-:W-:Y:S01]  /*0760*/  MOV R17, UR8 ;  /* 0x0000000800117c02 */ /* 0x000fe20008000f00 */
[----:B------:R-:W-:Y:S02]  /*0770*/  IMAD.U32 R16, RZ, RZ, UR8 ;  /* 0x00000008ff107e24 */ /* 0x000fe4000f8e00ff */
[----:B------:R2:W-:Y:S01]  /*0780*/  STS [R14], R18 ;  /* 0x000000120e007388 */ /* 0x0005e20000000800 */
[----:B-1----:R-:W-:Y:S02]  /*0790*/  IMAD R15, R20, 0x4, R15 ;  /* 0x00000004140f7824 */ /* 0x002fe400078e020f */
[----:B--2---:R-:W-:Y:S01]  /*07a0*/  IMAD.WIDE R18, R21, 0x4, R26 ;  /* 0x0000000415127825 */ /* 0x004fe200078e021a */
[----:B------:R-:W-:-:S03]  /*07b0*/  LEA R20, R17, R14, 0x2 ;  /* 0x0000000e11147211 */ /* 0x000fc600078e10ff */
[----:B------:R-:W-:Y:S01]  /*07c0*/  IMAD R23, R16, 0x4, R15 ;  /* 0x0000000410177824 */ /* 0x000fe200078e020f */
[----:B------:R1:W2:Y:S01]  /*07d0*/  LDG.E R26, desc[UR14][R18.64] ;  /* 0x0000000e121a7981 */ /* 0x0002a2000c1e1900 */
[----:B------:R-:W-:Y:S01]  /*07e0*/  IMAD.WIDE.U32 R16, R11, 0x4, R24 ;  /* 0x000000040b107825 */ /* 0x000fe200078e0018 */
[----:B0-----:R-:W-:Y:S02]  /*07f0*/  MOV R27, UR8 ;  /* 0x00000008001b7c02 */ /* 0x001fe40008000f00 */
[----:B------:R0:W-:Y:S04]  /*0800*/  STS [R15], R28 ;  /* 0x0000001c0f007388 */ /* 0x0001e80000000800 */
[----:B------:R-:W4:Y:S01]  /*0810*/  LDG.E R24, desc[UR14][R24.64] ;  /* 0x0000000e18187981 */ /* 0x000f22000c1e1900 */
[----:B-1----:R-:W-:-:S04]  /*0820*/  IMAD.WIDE R18, R21, 0x4, R18 ;  /* 0x0000000415127825 */ /* 0x002fc800078e0212 */
[----:B0-----:R-:W-:Y:S01]  /*0830*/  IMAD.WIDE.U32 R14, R11, 0x4, R16 ;  /* 0x000000040b0e7825 */ /* 0x001fe200078e0010 */
[----:B------:R0:W5:Y:S03]  /*0840*/  LDG.E R25, desc[UR14][R16.64] ;  /* 0x0000000e10197981 */ /* 0x000166000c1e1900 */
[----:B------:R-:W-:Y:S01]  /*0850*/  IMAD R27, R27, 0x4, R20 ;  /* 0x000000041b1b7824 */ /* 0x000fe200078e0214 */
[----:B------:R1:W5:Y:S01]  /*0860*/  LDG.E R28, desc[UR14][R14.64] ;  /* 0x0000000e0e1c7981 */ /* 0x000362000c1e1900 */
[----:B0-----:R-:W-:-:S03]  /*0870*/  IMAD.WIDE R16, R21, 0x4, R18 ;  /* 0x0000000415107825 */ /* 0x001fc600078e0212 */
[----:B------:R0:W-:Y:S01]  /*0880*/  STS [R20], R29 ;  /* 0x0000001d14007388 */ /* 0x0001e20000000800 */
[----:B-1----:R-:W-:-:S06]  /*0890*/  IMAD.WIDE.U32 R14, R11, 0x4, R14 ;  /* 0x000000040b0e7825 */ /* 0x002fcc00078e000e */
[----:B------:R-:W5:Y:S01]  /*08a0*/  LDG.E R14, desc[UR14][R14.64] ;  /* 0x0000000e0e0e7981 */ /* 0x000f62000c1e1900 */
[----:B0-----:R-:W-:-:S03]  /*08b0*/  IMAD.WIDE R20, R21, 0x4, R16 ;  /* 0x0000000415147825 */ /* 0x001fc600078e0210 */
[----:B------:R0:W5:Y:S04]  /*08c0*/  LDG.E R29, desc[UR14][R18.64] ;  /* 0x0000000e121d7981 */ /* 0x000168000c1e1900 */
[----:B------:R1:W5:Y:S04]  /*08d0*/  LDG.E R16, desc[UR14][R16.64] ;  /* 0x0000000e10107981 */ /* 0x000368000c1e1900 */
[----:B------:R1:W5:Y:S01]  /*08e0*/  LDG.E R20, desc[UR14][R20.64] ;  /* 0x0000000e14147981 */ /* 0x000362000c1e1900 */
[----:B0-----:R-:W-:Y:S02]  /*08f0*/  MOV R18, UR8 ;  /* 0x0000000800127c02 */ /* 0x001fe40008000f00 */
[----:B------:R-:W-:-:S03]  /*0900*/  MOV R15, UR8 ;  /* 0x00000008000f7c02 */ /* 0x000fc60008000f00 */
[C---:B-1----:R-:W-:Y:S02]  /*0910*/  IMAD R17, R18.reuse, 0x4, R23 ;  /* 0x0000000412117824 */ /* 0x042fe400078e0217 */
[----:B------:R-:W-:Y:S02]  /*0920*/  IMAD R19, R18, 0x4, R27 ;  /* 0x0000000412137824 */ /* 0x000fe400078e021b */
[----:B------:R-:W-:Y:S01]  /*0930*/  IMAD.U32 R21, RZ, RZ, UR8 ;  /* 0x00000008ff157e24 */ /* 0x000fe2000f8e00ff */
[C---:B------:R-:W-:Y:S01]  /*0940*/  LEA R18, R15.reuse, R17, 0x2 ;  /* 0x000000110f127211 */ /* 0x040fe200078e10ff */
[----:B------:R-:W-:-:S03]  /*0950*/  IMAD R15, R15, 0x4, R19 ;  /* 0x000000040f0f7824 */ /* 0x000fc600078e0213 */
[----:B------:R-:W-:Y:S01]  /*0960*/  LEA R21, R21, R18, 0x2 ;  /* 0x0000001215157211 */ /* 0x000fe200078e10ff */
[----:B------:R-:W-:-:S04]  /*0970*/  UIADD3 UR6, UPT, UPT, UR6, 0x8, URZ ;  /* 0x0000000806067890 */ /* 0x000fc8000fffe0ff */
[----:B------:R-:W-:Y:S01]  /*0980*/  UISETP.NE.AND UP0, UPT, UR6, URZ, UPT ;  /* 0x000000ff0600728c */ /* 0x000fe2000bf05270 */
[----:B------:R-:W-:Y:S01]  /*0990*/  IMAD R12, R11, 0x8, R12 ;  /* 0x000000080b0c7824 */ /* 0x000fe200078e020c */
[----:B------:R-:W-:Y:S01]  /*09a0*/  UIADD3 UR5, UPT, UPT, UR5, 0x8, URZ ;  /* 0x0000000805057890 */ /* 0x000fe2000fffe0ff */
[----:B---3--:R0:W-:Y:S02]  /*09b0*/  STS [R23], R22 ;  /* 0x0000001617007388 */ /* 0x0081e40000000800 */
[----:B0-----:R-:W-:-:S04]  /*09c0*/  MOV R22, UR8 ;  /* 0x0000000800167c02 */ /* 0x001fc80008000f00 */
[----:B------:R-:W-:Y:S01]  /*09d0*/  LEA R23, R22, R15, 0x2 ;  /* 0x0000000f16177211 */ /* 0x000fe200078e10ff */
[----:B----4-:R0:W-:Y:S04]  /*09e0*/  STS [R27], R24 ;  /* 0x000000181b007388 */ /* 0x0101e80000000800 */
[----:B--2---:R1:W-:Y:S01]  /*09f0*/  STS [R17], R26 ;  /* 0x0000001a11007388 */ /* 0x0043e20000000800 */
[----:B0-----:R-:W-:-:S03]  /*0a00*/  IMAD.U32 R24, RZ, RZ, UR8 ;  /* 0x00000008ff187e24 */ /* 0x001fc6000f8e00ff */
[----:B-----5:R1:W-:Y:S01]  /*0a10*/  STS [R19], R25 ;  /* 0x0000001913007388 */ /* 0x0203e20000000800 */
[----:B------:R-:W-:-:S03]  /*0a20*/  IMAD R27, R24, 0x4, R21 ;  /* 0x00000004181b7824 */ /* 0x000fc600078e0215 */
[----:B------:R1:W-:Y:S04]  /*0a30*/  STS [R18], R29 ;  /* 0x0000001d12007388 */ /* 0x0003e80000000800 */
[----:B------:R1:W-:Y:S04]  /*0a40*/  STS [R15], R28 ;  /* 0x0000001c0f007388 */ /* 0x0003e80000000800 */
[----:B------:R1:W-:Y:S04]  /*0a50*/  STS [R21], R16 ;  /* 0x0000001015007388 */ /* 0x0003e80000000800 */
[----:B------:R1:W-:Y:S04]  /*0a60*/  STS [R23], R14 ;  /* 0x0000000e17007388 */ /* 0x0003e80000000800 */
[----:B------:R1:W-:Y:S01]  /*0a70*/  STS [R27], R20 ;  /* 0x000000141b007388 */ /* 0x0003e20000000800 */
[----:B------:R-:W-:Y:S01]  /*0a80*/  LEA R13, R22, R13, 0x5 ;  /* 0x0000000d160d7211 */ /* 0x000fe200078e28ff */
[----:B------:R-:W-:Y:S06]  /*0a90*/  BRA.U UP0, `(.L_x_3) ;  /* 0xfffffff900a47547 */ /* 0x000fec000b83ffff */
[----:B------:R-:W-:-:S07]  /*0aa0*/  MOV R11, UR11 ;  /* 0x0000000b000b7c02 */ /* 0x000fce0008000f00 */
.L_x_2:
[----:B------:R-:W-:-:S09]  /*0ab0*/  UISETP.NE.AND UP0, UPT, UR18, URZ, UPT ;  /* 0x000000ff1200728c */ /* 0x000fd2000bf05270 */
[----:B------:R-:W-:Y:S05]  /*0ac0*/  BRA.U !UP0, `(.L_x_4) ;  /* 0x0000000508c47547 */ /* 0x000fea000b800000 */
[----:B------:R-:W-:Y:S02]  /*0ad0*/  UIADD3 UR5, UPT, UPT, UR18, -0x1, URZ ;  /* 0xffffffff12057890 */ /* 0x000fe4000fffe0ff */
[----:B------:R-:W-:Y:S02]  /*0ae0*/  UISETP.NE.AND UP1, UPT, UR19, URZ, UPT ;  /* 0x000000ff1300728c */ /* 0x000fe4000bf25270 */
[----:B------:R-:W-:-:S09]  /*0af0*/  UISETP.GE.U32.AND UP0, UPT, UR5, 0x3, UPT ;  /* 0x000000030500788c */ /* 0x000fd2000bf06070 */
[----:B------:R-:W-:Y:S05]  /*0b00*/  BRA.U !UP0, `(.L_x_5) ;  /* 0x0000000108c87547 */ /* 0x000fea000b800000 */
[----:B-1----:R-:W0:Y:S01]  /*0b10*/  LDC R17, c[0x0][0x388] ;  /* 0x0000e200ff117b82 */ /* 0x002e220000000800 */
[----:B------:R-:W-:Y:S01]  /*0b20*/  IADD3 R13, PT, PT, R2, UR4, RZ ;  /* 0x00000004020d7c10 */ /* 0x000fe2000fffe0ff */
[C---:B------:R-:W-:Y:S02]  /*0b30*/  VIADD R12, R11.reuse, UR7 ;  /* 0x000000070b0c7c36 */ /* 0x040fe40008000000 */
[----:B------:R-:W-:-:S04]  /*0b40*/  VIADD R14, R11, UR4 ;  /* 0x000000040b0e7c36 */ /* 0x000fc80008000000 */
[----:B------:R-:W1:Y:S08]  /*0b50*/  LDC R19, c[0x0][0x384] ;  /* 0x0000e100ff137b82 */ /* 0x000e700000000800 */
[----:B------:R-:W2:Y:S08]  /*0b60*/  LDC.64 R26, c[0x0][0x390] ;  /* 0x0000e400ff1a7b82 */ /* 0x000eb00000000a00 */
[----:B------:R-:W3:Y:S01]  /*0b70*/  LDC.64 R24, c[0x0][0x398] ;  /* 0x0000e600ff187b82 */ /* 0x000ee20000000a00 */
[----:B0-----:R-:W-:-:S02]  /*0b80*/  IMAD R13, R12, R17, R13 ;  /* 0x000000110c0d7224 */ /* 0x001fc400078e020d */
[----:B-1----:R-:W-:Y:S02]  /*0b90*/  IMAD R15, R14, R19, R0 ;  /* 0x000000130e0f7224 */ /* 0x002fe400078e0200 */
[----:B--2---:R-:W-:-:S05]  /*0ba0*/  IMAD.WIDE R26, R13, 0x4, R26 ;  /* 0x000000040d1a7825 */ /* 0x004fca00078e021a */
[----:B------:R-:W2:Y:S01]  /*0bb0*/  LDG.E R28, desc[UR14][R26.64] ;  /* 0x0000000e1a1c7981 */ /* 0x000ea2000c1e1900 */
[----:B---3--:R-:W-:-:S04]  /*0bc0*/  IMAD.WIDE R24, R15, 0x4, R24 ;  /* 0x000000040f187825 */ /* 0x008fc800078e0218 */
[----:B------:R-:W-:-:S04]  /*0bd0*/  IMAD.WIDE.U32 R22, R17, 0x4, R26 ;  /* 0x0000000411167825 */ /* 0x000fc800078e001a */
[----:B------:R-:W-:Y:S02]  /*0be0*/  IMAD.WIDE R20, R19, 0x4, R24 ;  /* 0x0000000413147825 */ /* 0x000fe400078e0218 */
[----:B------:R-:W3:Y:S02]  /*0bf0*/  LDG.E R24, desc[UR14][R24.64] ;  /* 0x0000000e18187981 */ /* 0x000ee4000c1e1900 */
[----:B------:R-:W-:Y:S02]  /*0c00*/  IMAD.WIDE.U32 R12, R17, 0x4, R22 ;  /* 0x00000004110c7825 */ /* 0x000fe400078e0016 */
[----:B------:R0:W4:Y:S02]  /*0c10*/  LDG.E R22, desc[UR14][R22.64] ;  /* 0x0000000e16167981 */ /* 0x000124000c1e1900 */
[----:B------:R-:W-:Y:S02]  /*0c20*/  IMAD.WIDE R14, R19, 0x4, R20 ;  /* 0x00000004130e7825 */ /* 0x000fe400078e0214 */
[----:B------:R1:W5:Y:S02]  /*0c30*/  LDG.E R20, desc[UR14][R20.64] ;  /* 0x0000000e14147981 */ /* 0x000364000c1e1900 */
[----:B------:R-:W-:-:S02]  /*0c40*/  IMAD.WIDE.U32 R16, R17, 0x4, R12 ;  /* 0x0000000411107825 */ /* 0x000fc400078e000c */
[----:B------:R-:W5:Y:S02]  /*0c50*/  LDG.E R12, desc[UR14][R12.64] ;  /* 0x0000000e0c0c7981 */ /* 0x000f64000c1e1900 */
[----:B------:R-:W-:Y:S02]  /*0c60*/  IMAD.WIDE R18, R19, 0x4, R14 ;  /* 0x0000000413127825 */ /* 0x000fe400078e020e */
[----:B------:R-:W5:Y:S04]  /*0c70*/  LDG.E R14, desc[UR14][R14.64] ;  /* 0x0000000e0e0e7981 */ /* 0x000f68000c1e1900 */
[----:B------:R-:W5:Y:S04]  /*0c80*/  LDG.E R16, desc[UR14][R16.64] ;  /* 0x0000000e10107981 */ /* 0x000f68000c1e1900 */
[----:B------:R1:W5:Y:S01]  /*0c90*/  LDG.E R18, desc[UR14][R18.64] ;  /* 0x0000000e12127981 */ /* 0x000362000c1e1900 */
[----:B------:R-:W1:Y:S01]  /*0ca0*/  S2UR UR6, SR_CgaCtaId ;  /* 0x00000000000679c3 */ /* 0x000e620000008800 */
[----:B------:R-:W-:Y:S01]  /*0cb0*/  UMOV UR5, 0x400 ;  /* 0x0000040000057882 */ /* 0x000fe20000000000 */
[----:B0-----:R-:W-:Y:S01]  /*0cc0*/  IMAD R23, R11, UR8, R2 ;  /* 0x000000080b177c24 */ /* 0x001fe2000f8e0202 */
[----:B------:R-:W-:Y:S01]  /*0cd0*/  MOV R26, UR8 ;  /* 0x00000008001a7c02 */ /* 0x000fe20008000f00 */
[----:B-1----:R-:W-:Y:S01]  /*0ce0*/  IMAD.U32 R21, RZ, RZ, UR8 ;  /* 0x00000008ff157e24 */ /* 0x002fe2000f8e00ff */
[----:B------:R-:W-:Y:S01]  /*0cf0*/  MOV R19, UR8 ;  /* 0x0000000800137c02 */ /* 0x000fe20008000f00 */
[----:B------:R-:W-:-:S06]  /*0d00*/  ULEA UR5, UR6, UR5, 0x18 ;  /* 0x0000000506057291 */ /* 0x000fcc000f8ec0ff */
[C---:B------:R-:W-:Y:S02]  /*0d10*/  LEA R25, R23.reuse, UR5, 0x2 ;  /* 0x0000000517197c11 */ /* 0x040fe4000f8e10ff */
[----:B------:R-:W-:Y:S02]  /*0d20*/  LEA R23, R23, UR10, 0x2 ;  /* 0x0000000a17177c11 */ /* 0x000fe4000f8e10ff */
[----:B------:R-:W-:-:S03]  /*0d30*/  LEA R13, R26, R25, 0x2 ;  /* 0x000000191a0d7211 */ /* 0x000fc600078e10ff */
[----:B------:R-:W-:Y:S01]  /*0d40*/  IMAD R15, R21, 0x4, R23 ;  /* 0x00000004150f7824 */ /* 0x000fe200078e0217 */
[----:B------:R-:W-:Y:S01]  /*0d50*/  LEA R17, R26, R13, 0x2 ;  /* 0x0000000d1a117211 */ /* 0x000fe200078e10ff */
[----:B------:R-:W-:Y:S02]  /*0d60*/  IMAD.U32 R27, RZ, RZ, UR8 ;  /* 0x00000008ff1b7e24 */ /* 0x000fe4000f8e00ff */
[----:B------:R-:W-:Y:S01]  /*0d70*/  IMAD R19, R19, 0x4, R15 ;  /* 0x0000000413137824 */ /* 0x000fe200078e020f */
[----:B------:R-:W-:Y:S02]  /*0d80*/  LEA R21, R21, R17, 0x2 ;  /* 0x0000001115157211 */ /* 0x000fe400078e10ff */
[----:B------:R-:W-:Y:S01]  /*0d90*/  IADD3 R11, PT, PT, R11, 0x4, RZ ;  /* 0x000000040b0b7810 */ /* 0x000fe20007ffe0ff */
[----:B--2---:R0:W-:Y:S02]  /*0da0*/  STS [R25], R28 ;  /* 0x0000001c19007388 */ /* 0x0041e40000000800 */
[----:B0-----:R-:W-:-:S02]  /*0db0*/  IMAD R25, R27, 0x4, R19 ;  /* 0x000000041b197824 */ /* 0x001fc400078e0213 */
[----:B---3--:R0:W-:Y:S04]  /*0dc0*/  STS [R23], R24 ;  /* 0x0000001817007388 */ /* 0x0081e80000000800 */
[----:B----4-:R0:W-:Y:S04]  /*0dd0*/  STS [R13], R22 ;  /* 0x000000160d007388 */ /* 0x0101e80000000800 */
[----:B-----5:R0:W-:Y:S04]  /*0de0*/  STS [R15], R20 ;  /* 0x000000140f007388 */ /* 0x0201e80000000800 */
[----:B------:R0:W-:Y:S04]  /*0df0*/  STS [R17], R12 ;  /* 0x0000000c11007388 */ /* 0x0001e80000000800 */
[----:B------:R0:W-:Y:S04]  /*0e00*/  STS [R19], R14 ;  /* 0x0000000e13007388 */ /* 0x0001e80000000800 */
[----:B------:R0:W-:Y:S04]  /*0e10*/  STS [R21], R16 ;  /* 0x0000001015007388 */ /* 0x0001e80000000800 */
[----:B------:R0:W-:Y:S02]  /*0e20*/  STS [R25], R18 ;  /* 0x0000001219007388 */ /* 0x0001e40000000800 */
.L_x_5:
[----:B------:R-:W-:Y:S05]  /*0e30*/  BRA.U !UP1, `(.L_x_4) ;  /* 0x0000000109e87547 */ /* 0x000fea000b800000 */
[----:B------:R-:W-:Y:S02]  /*0e40*/  UISETP.NE.AND UP0, UPT, UR19, 0x1, UPT ;  /* 0x000000011300788c */ /* 0x000fe4000bf05270 */
[----:B------:R-:W-:-:S04]  /*0e50*/  ULOP3.LUT UR5, UR8, 0x1, URZ, 0xc0, !UPT ;  /* 0x0000000108057892 */ /* 0x000fc8000f8ec0ff */
[----:B------:R-:W-:-:S03]  /*0e60*/  UISETP.NE.U32.AND UP1, UPT, UR5, 0x1, UPT ;  /* 0x000000010500788c */ /* 0x000fc6000bf25070 */
[----:B------:R-:W-:Y:S08]  /*0e70*/  BRA.U !UP0, `(.L_x_6) ;  /* 0x0000000108807547 */ /* 0x000ff0000b800000 */
[----:B01----:R-:W0:Y:S01]  /*0e80*/  LDC R19, c[0x0][0x388] ;  /* 0x0000e200ff137b82 */ /* 0x003e220000000800 */
        /* <DEDUP_REMOVED lines=8> */
[----:B--2---:R-:W-:-:S04]  /*0f10*/  IMAD.WIDE R12, R17, 0x4, R12 ;  /* 0x00000004110c7825 */ /* 0x004fc800078e020c */
[----:B------:R-:W-:Y:S02]  /*0f20*/  IMAD.WIDE.U32 R16, R19, 0x4, R12 ;  /* 0x0000000413107825 */ /* 0x000fe400078e000c */
[----:B------:R0:W2:Y:S02]  /*0f30*/  LDG.E R12, desc[UR14][R12.64] ;  /* 0x0000000e0c0c7981 */ /* 0x0000a4000c1e1900 */
[----:B---3--:R-:W-:Y:S02]  /*0f40*/  IMAD.WIDE R14, R21, 0x4, R14 ;  /* 0x00000004150e7825 */ /* 0x008fe400078e020e */
[----:B------:R1:W3:Y:S02]  /*0f50*/  LDG.E R16, desc[UR14][R16.64] ;  /* 0x0000000e10107981 */ /* 0x0002e4000c1e1900 */
[----:B------:R-:W-:Y:S02]  /*0f60*/  IMAD.WIDE R18, R23, 0x4, R14 ;  /* 0x0000000417127825 */ /* 0x000fe400078e020e */
[----:B------:R4:W5:Y:S04]  /*0f70*/  LDG.E R14, desc[UR14][R14.64] ;  /* 0x0000000e0e0e7981 */ /* 0x000968000c1e1900 */
[----:B------:R-:W3:Y:S01]  /*0f80*/  LDG.E R18, desc[UR14][R18.64] ;  /* 0x0000000e12127981 */ /* 0x000ee2000c1e1900 */
[----:B------:R-:W4:Y:S01]  /*0f90*/  S2UR UR6, SR_CgaCtaId ;  /* 0x00000000000679c3 */ /* 0x000f220000008800 */
[----:B------:R-:W-:Y:S01]  /*0fa0*/  UMOV UR5, 0x400 ;  /* 0x0000040000057882 */ /* 0x000fe20000000000 */
[----:B------:R-:W-:Y:S01]  /*0fb0*/  IMAD R20, R11, UR8, R2 ;  /* 0x000000080b147c24 */ /* 0x000fe2000f8e0202 */
[----:B------:R-:W-:Y:S01]  /*0fc0*/  MOV R22, UR8 ;  /* 0x0000000800167c02 */ /* 0x000fe20008000f00 */
[----:B------:R-:W-:-:S03]  /*0fd0*/  IMAD.U32 R24, RZ, RZ, UR8 ;  /* 0x00000008ff187e24 */ /* 0x000fc6000f8e00ff */
[----:B0-----:R-:W-:-:S05]  /*0fe0*/  LEA R13, R20, UR10, 0x2 ;  /* 0x0000000a140d7c11 */ /* 0x001fca000f8e10ff */
[----:B-1----:R-:W-:Y:S01]  /*0ff0*/  IMAD R17, R24, 0x4, R13 ;  /* 0x0000000418117824 */ /* 0x002fe200078e020d */
[----:B----4-:R-:W-:-:S06]  /*1000*/  ULEA UR5, UR6, UR5, 0x18 ;  /* 0x0000000506057291 */ /* 0x010fcc000f8ec0ff */
[----:B------:R-:W-:-:S04]  /*1010*/  LEA R21, R20, UR5, 0x2 ;  /* 0x0000000514157c11 */ /* 0x000fc8000f8e10ff */
[----:B------:R-:W-:Y:S02]  /*1020*/  LEA R15, R22, R21, 0x2 ;  /* 0x00000015160f7211 */ /* 0x000fe400078e10ff */
[----:B------:R-:W-:Y:S01]  /*1030*/  IADD3 R11, PT, PT, R11, 0x2, RZ ;  /* 0x000000020b0b7810 */ /* 0x000fe20007ffe0ff */
[----:B--2---:R2:W-:Y:S04]  /*1040*/  STS [R21], R12 ;  /* 0x0000000c15007388 */ /* 0x0045e80000000800 */
[----:B-----5:R2:W-:Y:S04]  /*1050*/  STS [R13], R14 ;  /* 0x0000000e0d007388 */ /* 0x0205e80000000800 */
[----:B---3--:R2:W-:Y:S04]  /*1060*/  STS [R15], R16 ;  /* 0x000000100f007388 */ /* 0x0085e80000000800 */
[----:B------:R2:W-:Y:S02]  /*1070*/  STS [R17], R18 ;  /* 0x0000001211007388 */ /* 0x0005e40000000800 */
.L_x_6:
[----:B------:R-:W-:Y:S05]  /*1080*/  BRA.U UP1, `(.L_x_4) ;  /* 0x0000000101547547 */ /* 0x000fea000b800000 */
[----:B012---:R-:W0:Y:S01]  /*1090*/  LDC.64 R14, c[0x0][0x390] ;  /* 0x0000e400ff0e7b82 */ /* 0x007e220000000a00 */
[----:B------:R-:W1:Y:S01]  /*10a0*/  LDCU UR5, c[0x0][0x388] ;  /* 0x00007100ff0577ac */ /* 0x000e620008000800 */
[----:B------:R-:W-:Y:S01]  /*10b0*/  IADD3 R17, PT, PT, R2, UR4, RZ ;  /* 0x0000000402117c10 */ /* 0x000fe2000fffe0ff */
[C---:B------:R-:W-:Y:S01]  /*10c0*/  VIADD R16, R11.reuse, UR7 ;  /* 0x000000070b107c36 */ /* 0x040fe20008000000 */
[----:B------:R-:W2:Y:S01]  /*10d0*/  LDCU UR6, c[0x0][0x384] ;  /* 0x00007080ff0677ac */ /* 0x000ea20008000800 */
[----:B------:R-:W-:-:S03]  /*10e0*/  VIADD R19, R11, UR4 ;  /* 0x000000040b137c36 */ /* 0x000fc60008000000 */
[----:B------:R-:W3:Y:S01]  /*10f0*/  LDC.64 R12, c[0x0][0x398] ;  /* 0x0000e600ff0c7b82 */ /* 0x000ee20000000a00 */
[----:B-1----:R-:W-:Y:S02]  /*1100*/  IMAD R17, R16, UR5, R17 ;  /* 0x0000000510117c24 */ /* 0x002fe4000f8e0211 */
[----:B--2---:R-:W-:Y:S02]  /*1110*/  IMAD R19, R19, UR6, R0 ;  /* 0x0000000613137c24 */ /* 0x004fe4000f8e0200 */
[----:B0-----:R-:W-:-:S06]  /*1120*/  IMAD.WIDE R14, R17, 0x4, R14 ;  /* 0x00000004110e7825 */ /* 0x001fcc00078e020e */
[----:B------:R-:W2:Y:S01]  /*1130*/  LDG.E R14, desc[UR14][R14.64] ;  /* 0x0000000e0e0e7981 */ /* 0x000ea2000c1e1900 */
[----:B---3--:R-:W-:-:S06]  /*1140*/  IMAD.WIDE R12, R19, 0x4, R12 ;  /* 0x00000004130c7825 */ /* 0x008fcc00078e020c */
[----:B------:R-:W3:Y:S01]  /*1150*/  LDG.E R12, desc[UR14][R12.64] ;  /* 0x0000000e0c0c7981 */ /* 0x000ee2000c1e1900 */
[----:B------:R-:W0:Y:S01]  /*1160*/  S2UR UR6, SR_CgaCtaId ;  /* 0x00000000000679c3 */ /* 0x000e220000008800 */
[----:B------:R-:W-:Y:S01]  /*1170*/  UMOV UR5, 0x400 ;  /* 0x0000040000057882 */ /* 0x000fe20000000000 */
[----:B------:R-:W-:Y:S01]  /*1180*/  IMAD R11, R11, UR8, R2 ;  /* 0x000000080b0b7c24 */ /* 0x000fe2000f8e0202 */
[----:B0-----:R-:W-:-:S06]  /*1190*/  ULEA UR5, UR6, UR5, 0x18 ;  /* 0x0000000506057291 */ /* 0x001fcc000f8ec0ff */
[C---:B------:R-:W-:Y:S02]  /*11a0*/  LEA R17, R11.reuse, UR5, 0x2 ;  /* 0x000000050b117c11 */ /* 0x040fe4000f8e10ff */
[----:B------:R-:W-:-:S03]  /*11b0*/  LEA R11, R11, UR10, 0x2 ;  /* 0x0000000a0b0b7c11 */ /* 0x000fc6000f8e10ff */
[----:B--2---:R4:W-:Y:S04]  /*11c0*/  STS [R17], R14 ;  /* 0x0000000e11007388 */ /* 0x0049e80000000800 */
[----:B---3--:R4:W-:Y:S02]  /*11d0*/  STS [R11], R12 ;  /* 0x0000000c0b007388 */ /* 0x0089e40000000800 */
.L_x_4:
[----:B------:R-:W-:-:S05]  /*11e0*/  UMOV UR5, URZ ;  /* 0x000000ff00057c82 */ /* 0x000fca0008000000 */
.L_x_12:
[----:B---3--:R-:W3:Y:S01]  /*11f0*/  LDCU UR8, c[0x0][0x38c] ;  /* 0x00007180ff0877ac */ /* 0x008ee20008000800 */
[----:B----4-:R-:W-:Y:S01]  /*1200*/  MOV R11, UR5 ;  /* 0x00000005000b7c02 */ /* 0x010fe20008000f00 */
[----:B------:R-:W-:Y:S01]  /*1210*/  UISETP.GE.U32.AND UP0, UPT, UR16, 0xf, UPT ;  /* 0x0000000f1000788c */ /* 0x000fe2000bf06070 */
[----:B------:R-:W-:-:S03]  /*1220*/  UMOV UR6, URZ ;  /* 0x000000ff00067c82 */ /* 0x000fc60008000000 */
[----:B---3--:R-:W-:-:S05]  /*1230*/  IMAD R11, R11, UR8, R2 ;  /* 0x000000080b0b7c24 */ /* 0x008fca000f8e0202 */
[----:B------:R-:W-:-:S06]  /*1240*/  LEA R11, R11, UR10, 0x2 ;  /* 0x0000000a0b0b7c11 */ /* 0x000fcc000f8e10ff */
[----:B------:R-:W3:Y:S01]  /*1250*/  LDS R11, [R11] ;  /* 0x000000000b0b7984 */ /* 0x000ee20000000800 */
[----:B------:R-:W-:Y:S05]  /*1260*/  BRA.U !UP0, `(.L_x_7) ;  /* 0x00000009080c7547 */ /* 0x000fea000b800000 */
[----:B------:R-:W4:Y:S01]  /*1270*/  S2UR UR11, SR_CgaCtaId ;  /* 0x00000000000b79c3 */ /* 0x000f220000008800 */
[----:B------:R-:W-:Y:S02]  /*1280*/  UMOV UR6, 0x400 ;  /* 0x0000040000067882 */ /* 0x000fe40000000000 */
[----:B----4-:R-:W-:-:S03]  /*1290*/  ULEA UR13, UR11, UR6, 0x18 ;  /* 0x000000060b0d7291 */ /* 0x010fc6000f8ec0ff */
[----:B------:R-:W-:-:S09]  /*12a0*/  UMOV UR6, URZ ;  /* 0x000000ff00067c82 */ /* 0x000fd20008000000 */
.L_x_8:
[----:B------:R-:W-:Y:S02]  /*12b0*/  UIMAD UR11, UR6, UR8, UR5 ;  /* 0x00000008060b72a4 */ /* 0x000fe4000f8e0205 */
[----:B------:R-:W-:Y:S02]  /*12c0*/  USHF.L.U32 UR21, UR6, 0x2, URZ ;  /* 0x0000000206157899 */ /* 0x000fe400080006ff */
[----:B------:R-:W-:Y:S02]  /*12d0*/  ULEA UR11, UR11, UR13, 0x2 ;  /* 0x0000000d0b0b7291 */ /* 0x000fe4000f8e10ff */
[----:B------:R-:W-:Y:S02]  /*12e0*/  UISETP.EQ.AND UP0, UPT, UR21, 0x10, UPT ;  /* 0x000000101500788c */ /* 0x000fe4000bf02270 */
[----:B------:R-:W-:Y:S01]  /*12f0*/  ULEA UR12, UR8, UR11, 0x2 ;  /* 0x0000000b080c7291 */ /* 0x000fe2000f8e10ff */
[----:B------:R-:W-:Y:S01]  /*1300*/  ISETP.EQ.AND P0, PT, RZ, UR21, PT ;  /* 0x00000015ff007c0c */ /* 0x000fe2000bf02270 */
[----:B------:R-:W-:-:S02]  /*1310*/  UIADD3 UR6, UPT, UPT, UR6, 0x10, URZ ;  /* 0x0000001006067890 */ /* 0x000fc4000fffe0ff */
[----:B------:R-:W-:Y:S01]  /*1320*/  ULEA UR22, UR8, UR12, 0x2 ;  /* 0x0000000c08167291 */ /* 0x000fe2000f8e10ff */
[----:B012---:R-:W3:Y:S01]  /*1330*/  LDS R16, [UR11] ;  /* 0x0000000bff107984 */ /* 0x007ee20008000800 */
[----:B------:R-:W-:Y:S01]  /*1340*/  PLOP3.LUT P1, PT, PT, PT, UP0, 0x80, 0x8 ;  /* 0x000000000008781c */ /* 0x000fe20003f2f008 */
[----:B------:R-:W-:Y:S02]  /*1350*/  UISETP.EQ.AND UP0, UPT, UR21, -0x10, UPT ;  /* 0xfffffff01500788c */ /* 0x000fe4000bf02270 */
[----:B------:R-:W-:Y:S01]  /*1360*/  ULEA UR11, UR8, UR22, 0x2 ;  /* 0x00000016080b7291 */ /* 0x000fe2000f8e10ff */
[----:B------:R-:W0:Y:S03]  /*1370*/  LDS R13, [UR12] ;  /* 0x0000000cff0d7984 */ /* 0x000e260008000800 */
[----:B------:R-:W-:Y:S01]  /*1380*/  PLOP3.LUT P2, PT, PT, PT, UP0, 0x80, 0x8 ;  /* 0x000000000008781c */ /* 0x000fe20003f4f008 */
[----:B------:R-:W1:Y:S01]  /*1390*/  LDS R15, [UR22] ;  /* 0x00000016ff0f7984 */ /* 0x000e620008000800 */
[----:B------:R-:W-:Y:S01]  /*13a0*/  @P0 IMAD.MOV.U32 R18, RZ, RZ, R3 ;  /* 0x000000ffff120224 */ /* 0x000fe200078e0003 */
[----:B------:R-:W-:Y:S01]  /*13b0*/  UISETP.EQ.AND UP0, UPT, UR21, -0x20, UPT ;  /* 0xffffffe01500788c */ /* 0x000fe2000bf02270 */
[----:B------:R-:W-:Y:S01]  /*13c0*/  @P0 IMAD.MOV.U32 R20, RZ, RZ, R4 ;  /* 0x000000ffff140224 */ /* 0x000fe200078e0004 */
[----:B------:R-:W2:Y:S01]  /*13d0*/  LDS R17, [UR11] ;  /* 0x0000000bff117984 */ /* 0x000ea20008000800 */
[----:B------:R-:W-:Y:S01]  /*13e0*/  ULEA UR11, UR8, UR11, 0x2 ;  /* 0x0000000b080b7291 */ /* 0x000fe2000f8e10ff */
[----:B------:R-:W-:Y:S01]  /*13f0*/  @P1 MOV R18, R7 ;  /* 0x0000000700121202 */ /* 0x000fe20000000f00 */
[----:B------:R-:W-:-:S02]  /*1400*/  @P1 IMAD.MOV.U32 R20, RZ, RZ, R8 ;  /* 0x000000ffff141224 */ /* 0x000fc400078e0008 */
[----:B------:R-:W-:-:S05]  /*1410*/  ULEA UR12, UR8, UR11, 0x2 ;  /* 0x0000000b080c7291 */ /* 0x000fca000f8e10ff */
[----:B------:R-:W-:Y:S04]  /*1420*/  LDS R14, [UR11] ;  /* 0x0000000bff0e7984 */ /* 0x000fe80008000800 */
[----:B------:R-:W4:Y:S01]  /*1430*/  LDS R12, [UR12] ;  /* 0x0000000cff0c7984 */ /* 0x000f220008000800 */
[----:B------:R-:W-:-:S04]  /*1440*/  ULEA UR12, UR8, UR12, 0x2 ;  /* 0x0000000c080c7291 */ /* 0x000fc8000f8e10ff */
[----:B------:R-:W-:Y:S01]  /*1450*/  ULEA UR11, UR8, UR12, 0x2 ;  /* 0x0000000c080b7291 */ /* 0x000fe2000f8e10ff */
[C---:B---3--:R-:W-:Y:S01]  /*1460*/  FFMA R16, R11.reuse, R16, R18 ;  /* 0x000000100b107223 */ /* 0x048fe20000000012 */
[----:B------:R-:W-:Y:S02]  /*1470*/  @P0 MOV R18, R5 ;  /* 0x0000000500120202 */ /* 0x000fe40000000f00 */
[----:B------:R-:W-:Y:S01]  /*1480*/  @P1 MOV R18, R9 ;  /* 0x0000000900121202 */ /* 0x000fe20000000f00 */
[----:B------:R-:W-:Y:S01]  /*1490*/  @P1 IMAD.MOV.U32 R7, RZ, RZ, R16 ;  /* 0x000000ffff071224 */ /* 0x000fe200078e0010 */
[----:B------:R-:W-:Y:S01]  /*14a0*/  @P0 MOV R3, R16 ;  /* 0x0000001000030202 */ /* 0x000fe20000000f00 */
[C---:B0-----:R-:W-:Y:S01]  /*14b0*/  FFMA R13, R11.reuse, R13, R20 ;  /* 0x0000000d0b0d7223 */ /* 0x041fe20000000014 */
[----:B------:R-:W0:Y:S01]  /*14c0*/  LDS R16, [UR12] ;  /* 0x0000000cff107984 */ /* 0x000e220008000800 */
[----:B------:R-:W-:Y:S02]  /*14d0*/  @P0 IMAD.MOV.U32 R20, RZ, RZ, R6 ;  /* 0x000000ffff140224 */ /* 0x000fe400078e0006 */
[C---:B-1----:R-:W-:Y:S01]  /*14e0*/  FFMA R15, R11.reuse, R15, R18 ;  /* 0x0000000f0b0f7223 */ /* 0x042fe20000000012 */
[----:B------:R-:W-:Y:S01]  /*14f0*/  @P1 MOV R20, R10 ;  /* 0x0000000a00141202 */ /* 0x000fe20000000f00 */
[----:B------:R-:W1:Y:S01]  /*1500*/  LDS R18, [UR11] ;  /* 0x0000000bff127984 */ /* 0x000e620008000800 */
[----:B------:R-:W-:Y:S01]  /*1510*/  ULEA UR11, UR8, UR11, 0x2 ;  /* 0x0000000b080b7291 */ /* 0x000fe2000f8e10ff */
[----:B------:R-:W-:Y:S01]  /*1520*/  @P0 IMAD.MOV.U32 R4, RZ, RZ, R13 ;  /* 0x000000ffff040224 */ /* 0x000fe200078e000d */
[----:B------:R-:W-:Y:S01]  /*1530*/  @P1 MOV R8, R13 ;  /* 0x0000000d00081202 */ /* 0x000fe20000000f00 */
[C---:B--2---:R-:W-:Y:S01]  /*1540*/  FFMA R17, R11.reuse, R17, R20 ;  /* 0x000000110b117223 */ /* 0x044fe20000000014 */
[----:B------:R-:W-:Y:S01]  /*1550*/  ULEA UR12, UR8, UR11, 0x2 ;  /* 0x0000000b080c7291 */ /* 0x000fe2000f8e10ff */
[----:B------:R-:W-:Y:S01]  /*1560*/  @P2 IMAD.MOV.U32 R24, RZ, RZ, R3 ;  /* 0x000000ffff182224 */ /* 0x000fe200078e0003 */
[----:B------:R-:W-:Y:S01]  /*1570*/  @P2 MOV R13, R4 ;  /* 0x00000004000d2202 */ /* 0x000fe20000000f00 */
[----:B------:R-:W-:Y:S01]  /*1580*/  @P0 IMAD.MOV.U32 R24, RZ, RZ, R7 ;  /* 0x000000ffff180224 */ /* 0x000fe200078e0007 */
[----:B------:R-:W-:Y:S01]  /*1590*/  ULEA UR22, UR8, UR12, 0x2 ;  /* 0x0000000c08167291 */ /* 0x000fe2000f8e10ff */
[----:B------:R-:W-:Y:S01]  /*15a0*/  LDS R20, [UR11] ;  /* 0x0000000bff147984 */ /* 0x000fe20008000800 */
[----:B------:R-:W-:Y:S01]  /*15b0*/  @P0 MOV R13, R8 ;  /* 0x00000008000d0202 */ /* 0x000fe20000000f00 */
[----:B------:R-:W-:Y:S01]  /*15c0*/  @P0 IMAD.MOV.U32 R6, RZ, RZ, R17 ;  /* 0x000000ffff060224 */ /* 0x000fe200078e0011 */
[----:B------:R-:W-:Y:S01]  /*15d0*/  ULEA UR11, UR8, UR22, 0x2 ;  /* 0x00000016080b7291 */ /* 0x000fe2000f8e10ff */
[----:B------:R-:W2:Y:S01]  /*15e0*/  LDS R22, [UR12] ;  /* 0x0000000cff167984 */ /* 0x000ea20008000800 */
[----:B------:R-:W-:Y:S01]  /*15f0*/  @P1 MOV R10, R17 ;  /* 0x00000011000a1202 */ /* 0x000fe20000000f00 */
[C---:B----4-:R-:W-:Y:S01]  /*1600*/  FFMA R17, R11.reuse, R12, R13 ;  /* 0x0000000c0b117223 */ /* 0x050fe2000000000d */
[----:B------:R-:W-:Y:S01]  /*1610*/  ULEA UR12, UR8, UR11, 0x2 ;  /* 0x0000000b080c7291 */ /* 0x000fe2000f8e10ff */
[----:B------:R-:W-:Y:S01]  /*1620*/  @P0 IMAD.MOV.U32 R5, RZ, RZ, R15 ;  /* 0x000000ffff050224 */ /* 0x000fe200078e000f */
[----:B------:R-:W-:Y:S01]  /*1630*/  @P1 MOV R9, R15 ;  /* 0x0000000f00091202 */ /* 0x000fe20000000f00 */
[C---:B------:R-:W-:Y:S01]  /*1640*/  FFMA R15, R11.reuse, R14, R24 ;  /* 0x0000000e0b0f7223 */ /* 0x040fe20000000018 */
[----:B------:R-:W-:Y:S01]  /*1650*/  @P2 MOV R13, R6 ;  /* 0x00000006000d2202 */ /* 0x000fe20000000f00 */
[----:B------:R-:W3:Y:S01]  /*1660*/  LDS R12, [UR11] ;  /* 0x0000000bff0c7984 */ /* 0x000ee20008000800 */
[----:B------:R-:W-:Y:S01]  /*1670*/  ULEA UR11, UR8, UR12, 0x2 ;  /* 0x0000000c080b7291 */ /* 0x000fe2000f8e10ff */
[----:B------:R-:W-:Y:S01]  /*1680*/  @P2 IMAD.MOV.U32 R26, RZ, RZ, R5 ;  /* 0x000000ffff1a2224 */ /* 0x000fe200078e0005 */
[----:B------:R-:W-:Y:S01]  /*1690*/  @P0 MOV R13, R10 ;  /* 0x0000000a000d0202 */ /* 0x000fe20000000f00 */
[----:B------:R-:W4:Y:S01]  /*16a0*/  LDS R14, [UR22] ;  /* 0x00000016ff0e7984 */ /* 0x000f220008000800 */
[----:B------:R-:W-:Y:S01]  /*16b0*/  ULEA UR22, UR8, UR11, 0x2 ;  /* 0x0000000b08167291 */ /* 0x000fe2000f8e10ff */
[----:B------:R-:W-:Y:S01]  /*16c0*/  @P0 IMAD.MOV.U32 R26, RZ, RZ, R9 ;  /* 0x000000ffff1a0224 */ /* 0x000fe200078e0009 */
[----:B------:R-:W-:Y:S01]  /*16d0*/  @P0 MOV R7, R15 ;  /* 0x0000000f00070202 */ /* 0x000fe20000000f00 */
[----:B------:R-:W5:Y:S01]  /*16e0*/  LDS R24, [UR12] ;  /* 0x0000000cff187984 */ /* 0x000f620008000800 */
[----:B------:R-:W-:Y:S01]  /*16f0*/  ULEA UR12, UR8, UR22, 0x2 ;  /* 0x00000016080c7291 */ /* 0x000fe2000f8e10ff */
[----:B------:R-:W-:Y:S01]  /*1700*/  @P2 IMAD.MOV.U32 R3, RZ, RZ, R15 ;  /* 0x000000ffff032224 */ /* 0x000fe200078e000f */
[----:B------:R-:W-:Y:S01]  /*1710*/  PLOP3.LUT P1, PT, PT, PT, UP0, 0x80, 0x8 ;  /* 0x000000000008781c */ /* 0x000fe20003f2f008 */
[----:B------:R-:W-:Y:S01]  /*1720*/  @P2 IMAD.MOV.U32 R4, RZ, RZ, R17 ;  /* 0x000000ffff042224 */ /* 0x000fe200078e0011 */
[----:B------:R-:W-:Y:S01]  /*1730*/  UISETP.EQ.AND UP0, UPT, UR21, -0x30, UPT ;  /* 0xffffffd01500788c */ /* 0x000fe2000bf02270 */
[C---:B0-----:R-:W-:Y:S01]  /*1740*/  FFMA R15, R11.reuse, R16, R26 ;  /* 0x000000100b0f7223 */ /* 0x041fe2000000001a */
[----:B------:R-:W-:Y:S01]  /*1750*/  @P0 MOV R8, R17 ;  /* 0x0000001100080202 */ /* 0x000fe20000000f00 */
[----:B------:R-:W0:Y:S01]  /*1760*/  LDS R16, [UR11] ;  /* 0x0000000bff107984 */ /* 0x000e220008000800 */
[----:B-1----:R-:W-:-:S02]  /*1770*/  FFMA R13, R11, R18, R13 ;  /* 0x000000120b0d7223 */ /* 0x002fc4000000000d */
[----:B------:R-:W-:Y:S01]  /*1780*/  @P2 MOV R5, R15 ;  /* 0x0000000f00052202 */ /* 0x000fe20000000f00 */
[----:B------:R-:W1:Y:S01]  /*1790*/  LDS R26, [UR22] ;  /* 0x00000016ff1a7984 */ /* 0x000e620008000800 */
[----:B------:R-:W-:Y:S01]  /*17a0*/  @P0 IMAD.MOV.U32 R9, RZ, RZ, R15 ;  /* 0x000000ffff090224 */ /* 0x000fe200078e000f */
[----:B------:R-:W-:Y:S02]  /*17b0*/  @P2 MOV R6, R13 ;  /* 0x0000000d00062202 */ /* 0x000fe40000000f00 */
[----:B------:R-:W1:Y:S01]  /*17c0*/  LDS R18, [UR12] ;  /* 0x0000000cff127984 */ /* 0x000e620008000800 */
[----:B------:R-:W-:Y:S01]  /*17d0*/  @P0 IMAD.MOV.U32 R10, RZ, RZ, R13 ;  /* 0x000000ffff0a0224 */ /* 0x000fe200078e000d */
[----:B------:R-:W-:Y:S01]  /*17e0*/  @P1 MOV R15, R4 ;  /* 0x00000004000f1202 */ /* 0x000fe20000000f00 */
[----:B------:R-:W-:Y:S01]  /*17f0*/  @P1 IMAD.MOV.U32 R13, RZ, RZ, R5 ;  /* 0x000000ffff0d1224 */ /* 0x000fe200078e0005 */
[----:B------:R-:W-:Y:S01]  /*1800*/  @P1 MOV R17, R6 ;  /* 0x0000000600111202 */ /* 0x000fe20000000f00 */
[----:B------:R-:W-:Y:S01]  /*1810*/  @P1 IMAD.MOV.U32 R28, RZ, RZ, R3 ;  /* 0x000000ffff1c1224 */ /* 0x000fe200078e0003 */
[----:B------:R-:W-:Y:S01]  /*1820*/  @P2 MOV R15, R8 ;  /* 0x00000008000f2202 */ /* 0x000fe20000000f00 */
[----:B------:R-:W-:Y:S01]  /*1830*/  @P2 IMAD.MOV.U32 R13, RZ, RZ, R9 ;  /* 0x000000ffff0d2224 */ /* 0x000fe200078e0009 */
[----:B------:R-:W-:Y:S01]  /*1840*/  @P2 MOV R17, R10 ;  /* 0x0000000a00112202 */ /* 0x000fe20000000f00 */
[----:B------:R-:W-:Y:S01]  /*1850*/  @P2 IMAD.MOV.U32 R28, RZ, RZ, R7 ;  /* 0x000000ffff1c2224 */ /* 0x000fe200078e0007 */
[----:B------:R-:W-:Y:S01]  /*1860*/  PLOP3.LUT P0, PT, PT, PT, UP0, 0x80, 0x8 ;  /* 0x000000000008781c */ /* 0x000fe20003f0f008 */
[C---:B--2---:R-:W-:Y:S01]  /*1870*/  FFMA R22, R11.reuse, R22, R15 ;  /* 0x000000160b167223 */ /* 0x044fe2000000000f */
[----:B------:R-:W-:Y:S01]  /*1880*/  UISETP.NE.AND UP0, UPT, UR6, UR9, UPT ;  /* 0x000000090600728c */ /* 0x000fe2000bf05270 */
[----:B------:R-:W-:-:S02]  /*1890*/  FFMA R20, R11, R20, R28 ;  /* 0x000000140b147223 */ /* 0x000fc4000000001c */
[----:B------:R-:W-:Y:S02]  /*18a0*/  @P1 IMAD.MOV.U32 R4, RZ, RZ, R22 ;  /* 0x000000ffff041224 */ /* 0x000fe400078e0016 */
[C---:B---3--:R-:W-:Y:S01]  /*18b0*/  FFMA R12, R11.reuse, R12, R17 ;  /* 0x0000000c0b0c7223 */ /* 0x048fe20000000011 */
[----:B------:R-:W-:Y:S01]  /*18c0*/  @P1 IMAD.MOV.U32 R3, RZ, RZ, R20 ;  /* 0x000000ffff031224 */ /* 0x000fe200078e0014 */
[----:B------:R-:W-:Y:S01]  /*18d0*/  @P2 MOV R7, R20 ;  /* 0x0000001400072202 */ /* 0x000fe20000000f00 */
[C---:B----4-:R-:W-:Y:S02]  /*18e0*/  FFMA R14, R11.reuse, R14, R13 ;  /* 0x0000000e0b0e7223 */ /* 0x050fe4000000000d */
        /* <DEDUP_REMOVED lines=13> */
[----:B-----5:R-:W-:-:S02]  /*19c0*/  FFMA R24, R11, R24, R20 ;  /* 0x000000180b187223 */ /* 0x020fc40000000014 */
[C---:B0-----:R-:W-:Y:S01]  /*19d0*/  FFMA R16, R11.reuse, R16, R13 ;  /* 0x000000100b107223 */ /* 0x041fe2000000000d */
[C---:B-1----:R-:W-:Y:S01]  /*19e0*/  FFMA R26, R11.reuse, R26, R12 ;  /* 0x0000001a0b1a7223 */ /* 0x042fe2000000000c */
[----:B------:R-:W-:Y:S01]  /*19f0*/  @P0 IMAD.MOV.U32 R3, RZ, RZ, R24 ;  /* 0x000000ffff030224 */ /* 0x000fe200078e0018 */
[----:B------:R-:W-:Y:S01]  /*1a00*/  @P1 MOV R7, R24 ;  /* 0x0000001800071202 */ /* 0x000fe20000000f00 */
[----:B------:R-:W-:Y:S01]  /*1a10*/  FFMA R18, R11, R18, R15 ;  /* 0x000000120b127223 */ /* 0x000fe2000000000f */
[----:B------:R-:W-:Y:S01]  /*1a20*/  @P0 IMAD.MOV.U32 R4, RZ, RZ, R16 ;  /* 0x000000ffff040224 */ /* 0x000fe200078e0010 */
[----:B------:R-:W-:Y:S01]  /*1a30*/  @P1 MOV R8, R16 ;  /* 0x0000001000081202 */ /* 0x000fe20000000f00 */
[----:B------:R-:W-:Y:S01]  /*1a40*/  @P0 IMAD.MOV.U32 R5, RZ, RZ, R26 ;  /* 0x000000ffff050224 */ /* 0x000fe200078e001a */
[----:B------:R-:W-:Y:S01]  /*1a50*/  @P1 MOV R9, R26 ;  /* 0x0000001a00091202 */ /* 0x000fe20000000f00 */
[----:B------:R-:W-:Y:S01]  /*1a60*/  @P0 IMAD.MOV.U32 R6, RZ, RZ, R18 ;  /* 0x000000ffff060224 */ /* 0x000fe200078e0012 */
[----:B------:R-:W-:Y:S01]  /*1a70*/  @P1 MOV R10, R18 ;  /* 0x00000012000a1202 */ /* 0x000fe20000000f00 */
[----:B------:R-:W-:Y:S06]  /*1a80*/  BRA.U UP0, `(.L_x_8) ;  /* 0xfffffff900087547 */ /* 0x000fec000b83ffff */
[----:B------:R-:W-:-:S05]  /*1a90*/  UMOV UR6, UR9 ;  /* 0x0000000900067c82 */ /* 0x000fca0008000000 */
.L_x_7:
[----:B------:R-:W-:-:S09]  /*1aa0*/  UISETP.NE.AND UP0, UPT, UR20, URZ, UPT ;  /* 0x000000ff1400728c */ /* 0x000fd2000bf05270 */
[----:B------:R-:W-:Y:S05]  /*1ab0*/  BRA.U !UP0, `(.L_x_9) ;  /* 0x00000009084c7547 */ /* 0x000fea000b800000 */
[----:B------:R-:W-:Y:S02]  /*1ac0*/  UIADD3 UR11, UPT, UPT, UR20, -0x1, URZ ;  /* 0xffffffff140b7890 */ /* 0x000fe4000fffe0ff */
[----:B------:R-:W-:Y:S02]  /*1ad0*/  UISETP.NE.AND UP0, UPT, UR18, URZ, UPT ;  /* 0x000000ff1200728c */ /* 0x000fe4000bf05270 */
[----:B------:R-:W-:-:S09]  /*1ae0*/  UISETP.GE.U32.AND UP1, UPT, UR11, 0x7, UPT ;  /* 0x000000070b00788c */ /* 0x000fd2000bf26070 */
[----:B------:R-:W-:Y:S05]  /*1af0*/  BRA.U !UP1, `(.L_x_10) ;  /* 0x00000005090c7547 */ /* 0x000fea000b800000 */
[----:B------:R-:W4:Y:S01]  /*1b00*/  S2UR UR13, SR_CgaCtaId ;  /* 0x00000000000d79c3 */ /* 0x000f220000008800 */
[----:B------:R-:W-:Y:S01]  /*1b10*/  UMOV UR12, 0x400 ;  /* 0x00000400000c7882 */ /* 0x000fe20000000000 */
[----:B------:R-:W-:Y:S02]  /*1b20*/  UIMAD UR11, UR6, UR8, UR5 ;  /* 0x00000008060b72a4 */ /* 0x000fe4000f8e0205 */
[----:B----4-:R-:W-:-:S04]  /*1b30*/  ULEA UR12, UR13, UR12, 0x18 ;  /* 0x0000000c0d0c7291 */ /* 0x010fc8000f8ec0ff */
[----:B------:R-:W-:-:S04]  /*1b40*/  ULEA UR11, UR11, UR12, 0x2 ;  /* 0x0000000c0b0b7291 */ /* 0x000fc8000f8e10ff */
[----:B------:R-:W-:-:S04]  /*1b50*/  ULEA UR12, UR8, UR11, 0x2 ;  /* 0x0000000b080c7291 */ /* 0x000fc8000f8e10ff */
[----:B------:R-:W-:Y:S01]  /*1b60*/  ULEA UR13, UR8, UR12, 0x2 ;  /* 0x0000000c080d7291 */ /* 0x000fe2000f8e10ff */
[----:B01----:R-:W3:Y:S01]  /*1b70*/  LDS R20, [UR11] ;  /* 0x0000000bff147984 */ /* 0x003ee20008000800 */
[----:B------:R-:W-:Y:S02]  /*1b80*/  USHF.L.U32 UR11, UR6, 0x2, URZ ;  /* 0x00000002060b7899 */ /* 0x000fe400080006ff */
[----:B------:R-:W-:Y:S01]  /*1b90*/  ULEA UR21, UR8, UR13, 0x2 ;  /* 0x0000000d08157291 */ /* 0x000fe2000f8e10ff */
[----:B------:R-:W0:Y:S01]  /*1ba0*/  LDS R24, [UR12] ;  /* 0x0000000cff187984 */ /* 0x000e220008000800 */
[----:B------:R-:W-:Y:S02]  /*1bb0*/  UISETP.EQ.AND UP1, UPT, UR11, 0x10, UPT ;  /* 0x000000100b00788c */ /* 0x000fe4000bf22270 */
[----:B------:R-:W-:Y:S01]  /*1bc0*/  ULEA UR12, UR8, UR21, 0x2 ;  /* 0x00000015080c7291 */ /* 0x000fe2000f8e10ff */
[----:B------:R-:W1:Y:S01]  /*1bd0*/  LDS R26, [UR13] ;  /* 0x0000000dff1a7984 */ /* 0x000e620008000800 */
[----:B------:R-:W-:Y:S01]  /*1be0*/  ISETP.EQ.AND P0, PT, RZ, UR11, PT ;  /* 0x0000000bff007c0c */ /* 0x000fe2000bf02270 */
[----:B------:R-:W-:Y:S01]  /*1bf0*/  UIADD3 UR6, UPT, UPT, UR6, 0x8, URZ ;  /* 0x0000000806067890 */ /* 0x000fe2000fffe0ff */
[----:B------:R-:W-:Y:S01]  /*1c00*/  PLOP3.LUT P1, PT, PT, PT, UP1, 0x80, 0x8 ;  /* 0x000000000008781c */ /* 0x000fe20003f2f018 */
[----:B------:R-:W-:Y:S01]  /*1c10*/  ULEA UR13, UR8, UR12, 0x2 ;  /* 0x0000000c080d7291 */ /* 0x000fe2000f8e10ff */
[----:B--2---:R-:W2:Y:S01]  /*1c20*/  LDS R15, [UR21] ;  /* 0x00000015ff0f7984 */ /* 0x004ea20008000800 */
[----:B------:R-:W-:-:S02]  /*1c30*/  UISETP.EQ.AND UP1, UPT, UR11, -0x10, UPT ;  /* 0xfffffff00b00788c */ /* 0x000fc4000bf22270 */
[----:B------:R-:W-:Y:S01]  /*1c40*/  ULEA UR21, UR8, UR13, 0x2 ;  /* 0x0000000d08157291 */ /* 0x000fe2000f8e10ff */
[----:B------:R-:W4:Y:S03]  /*1c50*/  LDS R18, [UR12] ;  /* 0x0000000cff127984 */ /* 0x000f260008000800 */
[----:B------:R-:W-:Y:S01]  /*1c60*/  ULEA UR22, UR8, UR21, 0x2 ;  /* 0x0000001508167291 */ /* 0x000fe2000f8e10ff */
[----:B------:R-:W5:Y:S01]  /*1c70*/  LDS R16, [UR13] ;  /* 0x0000000dff107984 */ /* 0x000f620008000800 */
[----:B------:R-:W-:Y:S01]  /*1c80*/  @P0 IMAD.MOV.U32 R22, RZ, RZ, R3 ;  /* 0x000000ffff160224 */ /* 0x000fe200078e0003 */
[----:B------:R-:W-:Y:S01]  /*1c90*/  @P0 MOV R13, R4 ;  /* 0x00000004000d0202 */ /* 0x000fe20000000f00 */
[----:B------:R-:W-:Y:S01]  /*1ca0*/  @P1 IMAD.MOV.U32 R22, RZ, RZ, R7 ;  /* 0x000000ffff161224 */ /* 0x000fe200078e0007 */
[----:B------:R-:W5:Y:S01]  /*1cb0*/  LDS R14, [UR21] ;  /* 0x00000015ff0e7984 */ /* 0x000f620008000800 */
[----:B------:R-:W-:Y:S01]  /*1cc0*/  @P0 MOV R28, R5 ;  /* 0x00000005001c0202 */ /* 0x000fe20000000f00 */
[----:B------:R-:W-:Y:S01]  /*1cd0*/  @P1 IMAD.MOV.U32 R13, RZ, RZ, R8 ;  /* 0x000000ffff0d1224 */ /* 0x000fe200078e0008 */
[----:B------:R-:W-:Y:S01]  /*1ce0*/  PLOP3.LUT P2, PT, PT, PT, UP1, 0x80, 0x8 ;  /* 0x000000000008781c */ /* 0x000fe20003f4f018 */
[----:B------:R-:W5:Y:S01]  /*1cf0*/  LDS R12, [UR22] ;  /* 0x00000016ff0c7984 */ /* 0x000f620008000800 */
[----:B------:R-:W-:-:S02]  /*1d00*/  @P1 IMAD.MOV.U32 R28, RZ, RZ, R9 ;  /* 0x000000ffff1c1224 */ /* 0x000fc400078e0009 */
[C---:B---3--:R-:W-:Y:S01]  /*1d10*/  FFMA R20, R11.reuse, R20, R22 ;  /* 0x000000140b147223 */ /* 0x048fe20000000016 */
[----:B------:R-:W-:Y:S02]  /*1d20*/  @P0 MOV R22, R6 ;  /* 0x0000000600160202 */ /* 0x000fe40000000f00 */
[----:B------:R-:W-:Y:S01]  /*1d30*/  @P1 MOV R22, R10 ;  /* 0x0000000a00161202 */ /* 0x000fe20000000f00 */
[C---:B0-----:R-:W-:Y:S01]  /*1d40*/  FFMA R24, R11.reuse, R24, R13 ;  /* 0x000000180b187223 */ /* 0x041fe2000000000d */
[----:B------:R-:W-:Y:S01]  /*1d50*/  @P0 IMAD.MOV.U32 R3, RZ, RZ, R20 ;  /* 0x000000ffff030224 */ /* 0x000fe200078e0014 */
[----:B------:R-:W-:Y:S01]  /*1d60*/  @P1 MOV R7, R20 ;  /* 0x0000001400071202 */ /* 0x000fe20000000f00 */
[----:B-1----:R-:W-:Y:S01]  /*1d70*/  FFMA R26, R11, R26, R28 ;  /* 0x0000001a0b1a7223 */ /* 0x002fe2000000001c */
[----:B------:R-:W-:Y:S01]  /*1d80*/  @P0 IMAD.MOV.U32 R4, RZ, RZ, R24 ;  /* 0x000000ffff040224 */ /* 0x000fe200078e0018 */
[----:B------:R-:W-:Y:S01]  /*1d90*/  @P1 MOV R8, R24 ;  /* 0x0000001800081202 */ /* 0x000fe20000000f00 */
[----:B------:R-:W-:-:S02]  /*1da0*/  @P2 IMAD.MOV.U32 R20, RZ, RZ, R3 ;  /* 0x000000ffff142224 */ /* 0x000fc400078e0003 */
[C---:B--2---:R-:W-:Y:S01]  /*1db0*/  FFMA R15, R11.reuse, R15, R22 ;  /* 0x0000000f0b0f7223 */ /* 0x044fe20000000016 */
        /* <DEDUP_REMOVED lines=11> */
[C---:B----4-:R-:W-:Y:S01]  /*1e70*/  FFMA R18, R11.reuse, R18, R20 ;  /* 0x000000120b127223 */ /* 0x050fe20000000014 */
[C---:B-----5:R-:W-:Y:S01]  /*1e80*/  FFMA R16, R11.reuse, R16, R13 ;  /* 0x000000100b107223 */ /* 0x060fe2000000000d */
[----:B------:R-:W-:-:S02]  /*1e90*/  FFMA R14, R11, R14, R15 ;  /* 0x0000000e0b0e7223 */ /* 0x000fc4000000000f */
[----:B------:R-:W-:Y:S01]  /*1ea0*/  FFMA R12, R11, R12, R17 ;  /* 0x0000000c0b0c7223 */ /* 0x000fe20000000011 */
[----:B------:R-:W-:Y:S01]  /*1eb0*/  @P2 IMAD.MOV.U32 R3, RZ, RZ, R18 ;  /* 0x000000ffff032224 */ /* 0x000fe200078e0012 */
[----:B------:R-:W-:Y:S01]  /*1ec0*/  @P0 MOV R7, R18 ;  /* 0x0000001200070202 */ /* 0x000fe20000000f00 */
[----:B------:R-:W-:Y:S01]  /*1ed0*/  @P2 IMAD.MOV.U32 R4, RZ, RZ, R16 ;  /* 0x000000ffff042224 */ /* 0x000fe200078e0010 */
[----:B------:R-:W-:Y:S01]  /*1ee0*/  @P0 MOV R8, R16 ;  /* 0x0000001000080202 */ /* 0x000fe20000000f00 */
[----:B------:R-:W-:Y:S01]  /*1ef0*/  @P2 IMAD.MOV.U32 R5, RZ, RZ, R14 ;  /* 0x000000ffff052224 */ /* 0x000fe200078e000e */
[----:B------:R-:W-:Y:S01]  /*1f00*/  @P0 MOV R9, R14 ;  /* 0x0000000e00090202 */ /* 0x000fe20000000f00 */
[----:B------:R-:W-:Y:S01]  /*1f10*/  @P2 IMAD.MOV.U32 R6, RZ, RZ, R12 ;  /* 0x000000ffff062224 */ /* 0x000fe200078e000c */
[----:B------:R-:W-:-:S07]  /*1f20*/  @P0 MOV R10, R12 ;  /* 0x0000000c000a0202 */ /* 0x000fce0000000f00 */
.L_x_10:
        /* <DEDUP_REMOVED lines=12> */
[----:B0-2---:R-:W3:Y:S01]  /*1ff0*/  LDS R13, [UR11] ;  /* 0x0000000bff0d7984 */ /* 0x005ee20008000800 */
[----:B------:R-:W-:Y:S02]  /*2000*/  USHF.L.U32 UR11, UR6, 0x2, URZ ;  /* 0x00000002060b7899 */ /* 0x000fe400080006ff */
[----:B------:R-:W-:Y:S01]  /*2010*/  ULEA UR21, UR8, UR13, 0x2 ;  /* 0x0000000d08157291 */ /* 0x000fe2000f8e10ff */
[----:B-1----:R-:W0:Y:S01]  /*2020*/  LDS R15, [UR12] ;  /* 0x0000000cff0f7984 */ /* 0x002e220008000800 */
[----:B------:R-:W-:Y:S02]  /*2030*/  UISETP.EQ.AND UP1, UPT, UR11, 0x10, UPT ;  /* 0x000000100b00788c */ /* 0x000fe4000bf22270 */
[----:B------:R-:W-:Y:S01]  /*2040*/  ISETP.EQ.AND P0, PT, RZ, UR11, PT ;  /* 0x0000000bff007c0c */ /* 0x000fe2000bf02270 */
[----:B------:R-:W1:Y:S01]  /*2050*/  LDS R17, [UR13] ;  /* 0x0000000dff117984 */ /* 0x000e620008000800 */
[----:B------:R-:W-:-:S02]  /*2060*/  UIADD3 UR6, UPT, UPT, UR6, 0x4, URZ ;  /* 0x0000000406067890 */ /* 0x000fc4000fffe0ff */
[----:B------:R-:W-:Y:S01]  /*2070*/  PLOP3.LUT P1, PT, PT, PT, UP1, 0x80, 0x8 ;  /* 0x000000000008781c */ /* 0x000fe20003f2f018 */
[----:B------:R-:W2:Y:S08]  /*2080*/  LDS R19, [UR21] ;  /* 0x00000015ff137984 */ /* 0x000eb00008000800 */
        /* <DEDUP_REMOVED lines=8> */
[----:B---3--:R-:W-:-:S02]  /*2110*/  FFMA R12, R11, R13, R12 ;  /* 0x0000000d0b0c7223 */ /* 0x008fc4000000000c */
[C---:B0-----:R-:W-:Y:S02]  /*2120*/  FFMA R13, R11.reuse, R15, R14 ;  /* 0x0000000f0b0d7223 */ /* 0x041fe4000000000e */
[----:B------:R-:W-:Y:S01]  /*2130*/  @P0 IMAD.MOV.U32 R3, RZ, RZ, R12 ;  /* 0x000000ffff030224 */ /* 0x000fe200078e000c */
[----:B------:R-:W-:Y:S01]  /*2140*/  @P1 MOV R7, R12 ;  /* 0x0000000c00071202 */ /* 0x000fe20000000f00 */
[C---:B-1----:R-:W-:Y:S01]  /*2150*/  FFMA R12, R11.reuse, R17, R16 ;  /* 0x000000110b0c7223 */ /* 0x042fe20000000010 */
[----:B------:R-:W-:Y:S01]  /*2160*/  @P0 IMAD.MOV.U32 R4, RZ, RZ, R13 ;  /* 0x000000ffff040224 */ /* 0x000fe200078e000d */
[----:B------:R-:W-:Y:S01]  /*2170*/  @P1 MOV R8, R13 ;  /* 0x0000000d00081202 */ /* 0x000fe20000000f00 */
[----:B--2---:R-:W-:Y:S01]  /*2180*/  FFMA R14, R11, R19, R18 ;  /* 0x000000130b0e7223 */ /* 0x004fe20000000012 */
[----:B------:R-:W-:Y:S01]  /*2190*/  @P0 IMAD.MOV.U32 R5, RZ, RZ, R12 ;  /* 0x000000ffff050224 */ /* 0x000fe200078e000c */
[----:B------:R-:W-:Y:S02]  /*21a0*/  @P1 MOV R9, R12 ;  /* 0x0000000c00091202 */ /* 0x000fe40000000f00 */
[----:B------:R-:W-:Y:S01]  /*21b0*/  @P0 IMAD.MOV.U32 R6, RZ, RZ, R14 ;  /* 0x000000ffff060224 */ /* 0x000fe200078e000e */
[----:B------:R-:W-:-:S07]  /*21c0*/  @P1 MOV R10, R14 ;  /* 0x0000000e000a1202 */ /* 0x000fce0000000f00 */
.L_x_11:
[----:B------:R-:W-:Y:S05]  /*21d0*/  BRA.U !UP0, `(.L_x_9) ;  /* 0x0000000108847547 */ /* 0x000fea000b800000 */
[----:B------:R-:W4:Y:S01]  /*21e0*/  S2UR UR13, SR_CgaCtaId ;  /* 0x00000000000d79c3 */ /* 0x000f220000008800 */
[----:B------:R-:W-:Y:S01]  /*21f0*/  UMOV UR12, 0x400 ;  /* 0x00000400000c7882 */ /* 0x000fe20000000000 */
[----:B------:R-:W-:Y:S02]  /*2200*/  UIMAD UR11, UR6, UR8, UR5 ;  /* 0x00000008060b72a4 */ /* 0x000fe4000f8e0205 */
[----:B------:R-:W-:-:S04]  /*2210*/  USHF.L.U32 UR6, UR6, 0x2, URZ ;  /* 0x0000000206067899 */ /* 0x000fc800080006ff */
[----:B------:R-:W-:Y:S02]  /*2220*/  UISETP.EQ.AND UP0, UPT, UR6, 0x10, UPT ;  /* 0x000000100600788c */ /* 0x000fe4000bf02270 */
[----:B------:R-:W-:-:S04]  /*2230*/  ISETP.EQ.AND P0, PT, RZ, UR6, PT ;  /* 0x00000006ff007c0c */ /* 0x000fc8000bf02270 */
[----:B------:R-:W-:Y:S01]  /*2240*/  PLOP3.LUT P1, PT, PT, PT, UP0, 0x80, 0x8 ;  /* 0x000000000008781c */ /* 0x000fe20003f2f008 */
[----:B------:R-:W-:-:S08]  /*2250*/  UISETP.NE.AND UP0, UPT, UR19, 0x1, UPT ;  /* 0x000000011300788c */ /* 0x000fd0000bf05270 */
[----:B012---:R-:W-:Y:S01]  /*2260*/  @P0 IMAD.MOV.U32 R14, RZ, RZ, R3 ;  /* 0x000000ffff0e0224 */ /* 0x007fe200078e0003 */
[----:B----4-:R-:W-:-:S03]  /*2270*/  ULEA UR12, UR13, UR12, 0x18 ;  /* 0x0000000c0d0c7291 */ /* 0x010fc6000f8ec0ff */
[----:B------:R-:W-:Y:S01]  /*2280*/  @P1 MOV R14, R7 ;  /* 0x00000007000e1202 */ /* 0x000fe20000000f00 */
[----:B------:R-:W-:-:S09]  /*2290*/  ULEA UR11, UR11, UR12, 0x2 ;  /* 0x0000000c0b0b7291 */ /* 0x000fd2000f8e10ff */
[----:B------:R-:W3:Y:S02]  /*22a0*/  LDS R12, [UR11] ;  /* 0x0000000bff0c7984 */ /* 0x000ee40008000800 */
[----:B---3--:R-:W-:-:S04]  /*22b0*/  FFMA R12, R11, R12, R14 ;  /* 0x0000000c0b0c7223 */ /* 0x008fc8000000000e */
[----:B------:R-:W-:Y:S01]  /*22c0*/  @P0 IMAD.MOV.U32 R3, RZ, RZ, R12 ;  /* 0x000000ffff030224 */ /* 0x000fe200078e000c */
[----:B------:R-:W-:Y:S01]  /*22d0*/  @P1 MOV R7, R12 ;  /* 0x0000000c00071202 */ /* 0x000fe20000000f00 */
[----:B------:R-:W-:Y:S06]  /*22e0*/  BRA.U !UP0, `(.L_x_9) ;  /* 0x0000000108407547 */ /* 0x000fec000b800000 */
[----:B------:R-:W-:Y:S01]  /*22f0*/  ULEA UR6, UR8, UR11, 0x2 ;  /* 0x0000000b08067291 */ /* 0x000fe2000f8e10ff */
[----:B------:R-:W-:Y:S01]  /*2300*/  @P0 IMAD.MOV.U32 R14, RZ, RZ, R4 ;  /* 0x000000ffff0e0224 */ /* 0x000fe200078e0004 */
[----:B------:R-:W-:Y:S01]  /*2310*/  UISETP.NE.AND UP0, UPT, UR19, 0x2, UPT ;  /* 0x000000021300788c */ /* 0x000fe2000bf05270 */
[----:B------:R-:W-:-:S06]  /*2320*/  @P1 MOV R14, R8 ;  /* 0x00000008000e1202 */ /* 0x000fcc0000000f00 */
[----:B------:R-:W0:Y:S02]  /*2330*/  LDS R12, [UR6] ;  /* 0x00000006ff0c7984 */ /* 0x000e240008000800 */
[----:B0-----:R-:W-:-:S04]  /*2340*/  FFMA R12, R11, R12, R14 ;  /* 0x0000000c0b0c7223 */ /* 0x001fc8000000000e */
[----:B------:R-:W-:Y:S01]  /*2350*/  @P0 IMAD.MOV.U32 R4, RZ, RZ, R12 ;  /* 0x000000ffff040224 */ /* 0x000fe200078e000c */
[----:B------:R-:W-:Y:S01]  /*2360*/  @P1 MOV R8, R12 ;  /* 0x0000000c00081202 */ /* 0x000fe20000000f00 */
[----:B------:R-:W-:Y:S06]  /*2370*/  BRA.U !UP0, `(.L_x_9) ;  /* 0x00000001081c7547 */ /* 0x000fec000b800000 */
[----:B------:R-:W-:Y:S01]  /*2380*/  ULEA UR6, UR8, UR6, 0x2 ;  /* 0x0000000608067291 */ /* 0x000fe2000f8e10ff */
[----:B------:R-:W-:Y:S01]  /*2390*/  @P0 IMAD.MOV.U32 R14, RZ, RZ, R5 ;  /* 0x000000ffff0e0224 */ /* 0x000fe200078e0005 */
[----:B------:R-:W-:-:S07]  /*23a0*/  @P1 MOV R14, R9 ;  /* 0x00000009000e1202 */ /* 0x000fce0000000f00 */
[----:B------:R-:W0:Y:S02]  /*23b0*/  LDS R12, [UR6] ;  /* 0x00000006ff0c7984 */ /* 0x000e240008000800 */
[----:B0-----:R-:W-:-:S04]  /*23c0*/  FFMA R12, R11, R12, R14 ;  /* 0x0000000c0b0c7223 */ /* 0x001fc8000000000e */
[----:B------:R-:W-:Y:S01]  /*23d0*/  @P0 IMAD.MOV.U32 R5, RZ, RZ, R12 ;  /* 0x000000ffff050224 */ /* 0x000fe200078e000c */
[----:B------:R-:W-:-:S07]  /*23e0*/  @P1 MOV R9, R12 ;  /* 0x0000000c00091202 */ /* 0x000fce0000000f00 */
.L_x_9:
[----:B------:R-:W-:-:S04]  /*23f0*/  UIADD3 UR5, UPT, UPT, UR5, 0x1, URZ ;  /* 0x0000000105057890 */ /* 0x000fc8000fffe0ff */
[----:B------:R-:W-:-:S09]  /*2400*/  UISETP.NE.AND UP0, UPT, UR5, UR8, UPT ;  /* 0x000000080500728c */ /* 0x000fd2000bf05270 */
[----:B------:R-:W-:Y:S05]  /*2410*/  BRA.U UP0, `(.L_x_12) ;  /* 0xffffffed00747547 */ /* 0x000fea000b83ffff */
.L_x_1:
[----:B------:R-:W4:Y:S01]  /*2420*/  LDCU UR5, c[0x0][0x388] ;  /* 0x00007100ff0577ac */ /* 0x000f220008000800 */
[----:B------:R-:W-:-:S04]  /*2430*/  UIADD3 UR4, UPT, UPT, UR4, UR8, URZ ;  /* 0x0000000804047290 */ /* 0x000fc8000fffe0ff */
[----:B----4-:R-:W-:Y:S01]  /*2440*/  UISETP.GE.AND UP0, UPT, UR4, UR5, UPT ;  /* 0x000000050400728c */ /* 0x010fe2000bf06270 */
[----:B------:R-:W-:Y:S08]  /*2450*/  BAR.SYNC.DEFER_BLOCKING 0x0 ;  /* 0x0000000000007b1d */ /* 0x000ff00000010000 */
[----:B------:R-:W-:Y:S05]  /*2460*/  BRA.U !UP0, `(.L_x_13) ;  /* 0xffffffdd08f07547 */ /* 0x000fea000b83ffff */
.L_x_0:
[----:B------:R-:W-:-:S06]  /*2470*/  UISETP.GE.AND UP0, UPT, UR8, 0x1, UPT ;  /* 0x000000010800788c */ /* 0x000fcc000bf06270 */
[----:B------:R-:W-:-:S13]  /*2480*/  PLOP3.LUT P0, PT, PT, PT, UP0, 0x80, 0x8 ;  /* 0x000000000008781c */ /* 0x000fda0003f0f008 */
[----:B------:R-:W-:Y:S05]  /*2490*/  @!P0 EXIT ;  /* 0x000000000000894d */ /* 0x000fea0003800000 */
[----:B------:R-:W-:Y:S01]  /*24a0*/  UIADD3 UR4, UPT, UPT, UR8, -0x1, URZ ;  /* 0xffffffff08047890 */ /* 0x000fe2000fffe0ff */
[----:B---3--:R-:W-:Y:S01]  /*24b0*/  IMAD.MOV.U32 R11, RZ, RZ, RZ ;  /* 0x000000ffff0b7224 */ /* 0x008fe200078e00ff */
[----:B------:R-:W-:Y:S02]  /*24c0*/  ULOP3.LUT UR9, UR8, 0xf, URZ, 0xc0, !UPT ;  /* 0x0000000f08097892 */ /* 0x000fe4000f8ec0ff */
[----:B------:R-:W-:-:S04]  /*24d0*/  UISETP.GE.U32.AND UP0, UPT, UR4, 0xf, UPT ;  /* 0x0000000f0400788c */ /* 0x000fc8000bf06070 */
[----:B------:R-:W-:-:S05]  /*24e0*/  ISETP.NE.AND P3, PT, RZ, UR9, PT ;  /* 0x00000009ff007c0c */ /* 0x000fca000bf65270 */
[----:B------:R-:W-:Y:S08]  /*24f0*/  BRA.U !UP0, `(.L_x_14) ;  /* 0x00000005084c7547 */ /* 0x000ff0000b800000 */
[----:B-1----:R-:W1:Y:S01]  /*2500*/  LDC R27, c[0x0][0x384] ;  /* 0x0000e100ff1b7b82 */ /* 0x002e620000000800 */
[----:B------:R-:W-:Y:S01]  /*2510*/  ULOP3.LUT UR4, UR8, 0x7ffffff0, URZ, 0xc0, !UPT ;  /* 0x7ffffff008047892 */ /* 0x000fe2000f8ec0ff */
[----:B------:R-:W-:-:S03]  /*2520*/  HFMA2 R2, -RZ, RZ, 0, 1.9073486328125e-06 ;  /* 0x00000020ff027431 */ /* 0x000fc600000001ff */
[----:B------:R-:W-:Y:S02]  /*2530*/  UIADD3 UR5, UPT, UPT, -UR4, URZ, URZ ;  /* 0x000000ff04057290 */ /* 0x000fe4000fffe1ff */
[----:B------:R-:W-:Y:S01]  /*2540*/  IMAD.U32 R11, RZ, RZ, UR4 ;  /* 0x00000004ff0b7e24 */ /* 0x000fe2000f8e00ff */
[----:B0-2---:R-:W0:Y:S01]  /*2550*/  LDC.64 R12, c[0x0][0x3a0] ;  /* 0x0000e800ff0c7b82 */ /* 0x005e220000000a00 */
[----:B------:R-:W-:-:S08]  /*2560*/  UMOV UR4, URZ ;  /* 0x000000ff00047c82 */ /* 0x000fd00008000000 */
.L_x_15:
[----:B------:R-:W-:Y:S01]  /*2570*/  UIADD3 UR6, UPT, UPT, UR7, UR4, URZ ;  /* 0x0000000407067290 */ /* 0x000fe2000fffe0ff */
[C---:B------:R-:W-:Y:S01]  /*2580*/  ISETP.EQ.AND P0, PT, R2.reuse, 0x20, PT ;  /* 0x000000200200780c */ /* 0x040fe20003f02270 */
[----:B------:R-:W-:Y:S01]  /*2590*/  UIADD3 UR5, UPT, UPT, UR5, 0x10, URZ ;  /* 0x0000001005057890 */ /* 0x000fe2000fffe0ff */
[C---:B------:R-:W-:Y:S01]  /*25a0*/  ISETP.EQ.AND P1, PT, R2.reuse, 0x30, PT ;  /* 0x000000300200780c */ /* 0x040fe20003f22270 */
[----:B------:R-:W-:Y:S01]  /*25b0*/  UIADD3 UR4, UPT, UPT, UR4, 0x10, URZ ;  /* 0x0000001004047890 */ /* 0x000fe2000fffe0ff */
[----:B------:R-:W-:Y:S01]  /*25c0*/  ISETP.EQ.AND P2, PT, R2, 0x10, PT ;  /* 0x000000100200780c */ /* 0x000fe20003f42270 */
[----:B-1-3--:R-:W-:Y:S01]  /*25d0*/  IMAD R29, R27, UR6, R0 ;  /* 0x000000061b1d7c24 */ /* 0x00afe2000f8e0200 */
[----:B------:R-:W-:-:S03]  /*25e0*/  UISETP.NE.AND UP0, UPT, UR5, URZ, UPT ;  /* 0x000000ff0500728c */ /* 0x000fc6000bf05270 */
[----:B0-----:R-:W-:-:S04]  /*25f0*/  IMAD.WIDE R28, R29, 0x4, R12 ;  /* 0x000000041d1c7825 */ /* 0x001fc800078e020c */
[----:B------:R-:W-:Y:S01]  /*2600*/  @P0 MOV R26, R3 ;  /* 0x00000003001a0202 */ /* 0x000fe20000000f00 */
[----:B------:R-:W-:Y:S01]  /*2610*/  @P0 IMAD.MOV.U32 R17, RZ, RZ, R4 ;  /* 0x000000ffff110224 */ /* 0x000fe200078e0004 */
[----:B------:R-:W-:Y:S01]  /*2620*/  @P1 MOV R26, R7 ;  /* 0x00000007001a1202 */ /* 0x000fe20000000f00 */
[C---:B------:R-:W-:Y:S01]  /*2630*/  IMAD.WIDE R24, R27.reuse, 0x4, R28 ;  /* 0x000000041b187825 */ /* 0x040fe200078e021c */
[----:B------:R-:W-:Y:S02]  /*2640*/  @P0 MOV R19, R5 ;  /* 0x0000000500130202 */ /* 0x000fe40000000f00 */
[----:B------:R-:W-:Y:S01]  /*2650*/  @P1 MOV R19, R9 ;  /* 0x0000000900131202 */ /* 0x000fe20000000f00 */
[----:B------:R-:W-:Y:S01]  /*2660*/  @P1 IMAD.MOV.U32 R17, RZ, RZ, R8 ;  /* 0x000000ffff111224 */ /* 0x000fe200078e0008 */
[----:B------:R0:W-:Y:S01]  /*2670*/  STG.E desc[UR14][R28.64], R26 ;  /* 0x0000001a1c007986 */ /* 0x0001e2000c10190e */
[----:B------:R-:W-:-:S03]  /*2680*/  IMAD.WIDE R22, R27, 0x4, R24 ;  /* 0x000000041b167825 */ /* 0x000fc600078e0218 */
[----:B------:R1:W-:Y:S01]  /*2690*/  STG.E desc[UR14][R24.64], R17 ;  /* 0x0000001118007986 */ /* 0x0003e2000c10190e */
[----:B------:R-:W-:-:S03]  /*26a0*/  IMAD.WIDE R20, R27, 0x4, R22 ;  /* 0x000000041b147825 */ /* 0x000fc600078e0216 */
[----:B------:R2:W-:Y:S01]  /*26b0*/  STG.E desc[UR14][R22.64], R19 ;  /* 0x0000001316007986 */ /* 0x0005e2000c10190e */
[----:B0-----:R-:W-:Y:S01]  /*26c0*/  @P0 IMAD.MOV.U32 R29, RZ, RZ, R6 ;  /* 0x000000ffff1d0224 */ /* 0x001fe200078e0006 */
[----:B------:R-:W-:Y:S01]  /*26d0*/  @P2 MOV R26, R3 ;  /* 0x00000003001a2202 */ /* 0x000fe20000000f00 */
[----:B------:R-:W-:Y:S01]  /*26e0*/  IMAD.WIDE R14, R27, 0x4, R20 ;  /* 0x000000041b0e7825 */ /* 0x000fe200078e0214 */
[----:B------:R-:W-:-:S03]  /*26f0*/  @P2 MOV R28, R4 ;  /* 0x00000004001c2202 */ /* 0x000fc60000000f00 */
[----:B------:R-:W-:Y:S01]  /*2700*/  @P1 IMAD.MOV.U32 R29, RZ, RZ, R10 ;  /* 0x000000ffff1d1224 */ /* 0x000fe200078e000a */
[----:B------:R-:W-:Y:S01]  /*2710*/  ISETP.EQ.AND P1, PT, R2, RZ, PT ;  /* 0x000000ff0200720c */ /* 0x000fe20003f22270 */
[----:B-1----:R-:W-:-:S03]  /*2720*/  IMAD.WIDE R16, R27, 0x4, R14 ;  /* 0x000000041b107825 */ /* 0x002fc600078e020e */
[----:B------:R0:W-:Y:S01]  /*2730*/  STG.E desc[UR14][R20.64], R29 ;  /* 0x0000001d14007986 */ /* 0x0001e2000c10190e */
[----:B------:R-:W-:Y:S02]  /*2740*/  @P0 IMAD.MOV.U32 R26, RZ, RZ, R7 ;  /* 0x000000ffff1a0224 */ /* 0x000fe400078e0007 */
[----:B--2---:R-:W-:-:S03]  /*2750*/  IMAD.WIDE R18, R27, 0x4, R16 ;  /* 0x000000041b127825 */ /* 0x004fc600078e0210 */
[----:B------:R1:W-:Y:S01]  /*2760*/  STG.E desc[UR14][R14.64], R26 ;  /* 0x0000001a0e007986 */ /* 0x0003e2000c10190e */
[----:B------:R-:W-:Y:S02]  /*2770*/  @P0 IMAD.MOV.U32 R28, RZ, RZ, R8 ;  /* 0x000000ffff1c0224 */ /* 0x000fe400078e0008 */
[C---:B------:R-:W-:Y:S01]  /*2780*/  IMAD.WIDE R24, R27.reuse, 0x4, R18 ;  /* 0x000000041b187825 */ /* 0x040fe200078e0212 */
[----:B0-----:R-:W-:Y:S02]  /*2790*/  @P2 MOV R29, R5 ;  /* 0x00000005001d2202 */ /* 0x001fe40000000f00 */
[----:B------:R0:W-:Y:S01]  /*27a0*/  STG.E desc[UR14][R16.64], R28 ;  /* 0x0000001c10007986 */ /* 0x0001e2000c10190e */
[----:B------:R-:W-:Y:S02]  /*27b0*/  @P0 IMAD.MOV.U32 R29, RZ, RZ, R9 ;  /* 0x000000ffff1d0224 */ /* 0x000fe400078e0009 */
[----:B------:R-:W-:Y:S01]  /*27c0*/  IMAD.WIDE R22, R27, 0x4, R24 ;  /* 0x000000041b167825 */ /* 0x000fe200078e0218 */
[----:B-1----:R-:W-:-:S02]  /*27d0*/  @P2 MOV R26, R6 ;  /* 0x00000006001a2202 */ /* 0x002fc40000000f00 */
[----:B------:R-:W-:Y:S01]  /*27e0*/  STG.E desc[UR14][R18.64], R29 ;  /* 0x0000001d12007986 */ /* 0x000fe2000c10190e */
[----:B------:R-:W-:Y:S01]  /*27f0*/  @P0 MOV R26, R10 ;  /* 0x0000000a001a0202 */ /* 0x000fe20000000f00 */
[----:B------:R-:W-:Y:S01]  /*2800*/  IMAD.WIDE R20, R27, 0x4, R22 ;  /* 0x000000041b147825 */ /* 0x000fe200078e0216 */
[----:B------:R-:W-:-:S03]  /*2810*/  ISETP.EQ.AND P0, PT, R2, -0x10, PT ;  /* 0xfffffff00200780c */ /* 0x000fc60003f02270 */
[----:B------:R1:W-:Y:S01]  /*2820*/  STG.E desc[UR14][R24.64], R26 ;  /* 0x0000001a18007986 */ /* 0x0003e2000c10190e */
[----:B0-----:R-:W-:Y:S01]  /*2830*/  @P1 IMAD.MOV.U32 R28, RZ, RZ, R3 ;  /* 0x000000ffff1c1224 */ /* 0x001fe200078e0003 */
[----:B------:R-:W-:Y:S01]  /*2840*/  IADD3 R2, PT, PT, R2, 0x40, RZ ;  /* 0x0000004002027810 */ /* 0x000fe20007ffe0ff */
[----:B------:R-:W-:-:S04]  /*2850*/  IMAD.WIDE R14, R27, 0x4, R20 ;  /* 0x000000041b0e7825 */ /* 0x000fc800078e0214 */
[----:B------:R-:W-:Y:S02]  /*2860*/  @P2 IMAD.MOV.U32 R28, RZ, RZ, R7 ;  /* 0x000000ffff1c2224 */ /* 0x000fe400078e0007 */
[----:B------:R-:W-:-:S03]  /*2870*/  IMAD.WIDE R16, R27, 0x4, R14 ;  /* 0x000000041b107825 */ /* 0x000fc600078e020e */
[----:B------:R0:W-:Y:S01]  /*2880*/  STG.E desc[UR14][R22.64], R28 ;  /* 0x0000001c16007986 */ /* 0x0001e2000c10190e */
[----:B-1----:R-:W-:Y:S01]  /*2890*/  @P1 MOV R26, R4 ;  /* 0x00000004001a1202 */ /* 0x002fe20000000f00 */
[----:B------:R-:W-:Y:S01]  /*28a0*/  @P1 IMAD.MOV.U32 R25, RZ, RZ, R6 ;  /* 0x000000ffff191224 */ /* 0x000fe200078e0006 */
[----:B------:R-:W-:Y:S01]  /*28b0*/  @P2 MOV R26, R8 ;  /* 0x00000008001a2202 */ /* 0x000fe20000000f00 */
[----:B------:R-:W-:Y:S01]  /*28c0*/  IMAD.WIDE R18, R27, 0x4, R16 ;  /* 0x000000041b127825 */ /* 0x000fe200078e0210 */
[----:B------:R-:W-:-:S03]  /*28d0*/  @P2 MOV R25, R10 ;  /* 0x0000000a00192202 */ /* 0x000fc60000000f00 */
[----:B------:R1:W-:Y:S01]  /*28e0*/  STG.E desc[UR14][R20.64], R26 ;  /* 0x0000001a14007986 */ /* 0x0003e2000c10190e */
[----:B------:R-:W-:Y:S02]  /*28f0*/  @P0 IMAD.MOV.U32 R29, RZ, RZ, R3 ;  /* 0x000000ffff1d0224 */ /* 0x000fe400078e0003 */
[----:B------:R-:W-:Y:S02]  /*2900*/  @P1 IMAD.MOV.U32 R29, RZ, RZ, R7 ;  /* 0x000000ffff1d1224 */ /* 0x000fe400078e0007 */
[----:B0-----:R-:W-:Y:S01]  /*2910*/  @P1 IMAD.MOV.U32 R28, RZ, RZ, R5 ;  /* 0x000000ffff1c1224 */ /* 0x001fe200078e0005 */
[----:B------:R-:W-:Y:S01]  /*2920*/  @P2 MOV R28, R9 ;  /* 0x00000009001c2202 */ /* 0x000fe20000000f00 */
[----:B------:R-:W-:-:S04]  /*2930*/  IMAD.WIDE R22, R27, 0x4, R18 ;  /* 0x000000041b167825 */ /* 0x000fc800078e0212 */
[----:B------:R-:W-:Y:S01]  /*2940*/  STG.E desc[UR14][R14.64], R28 ;  /* 0x0000001c0e007986 */ /* 0x000fe2000c10190e */
[----:B-1----:R-:W-:Y:S01]  /*2950*/  @P0 MOV R21, R4 ;  /* 0x0000000400150202 */ /* 0x002fe20000000f00 */
[----:B------:R-:W-:Y:S01]  /*2960*/  @P0 IMAD.MOV.U32 R20, RZ, RZ, R5 ;  /* 0x000000ffff140224 */ /* 0x000fe200078e0005 */
[----:B------:R-:W-:Y:S01]  /*2970*/  @P0 MOV R26, R6 ;  /* 0x00000006001a0202 */ /* 0x000fe20000000f00 */
[----:B------:R0:W-:Y:S01]  /*2980*/  STG.E desc[UR14][R16.64], R25 ;  /* 0x0000001910007986 */ /* 0x0001e2000c10190e */
[----:B------:R-:W-:Y:S01]  /*2990*/  @P1 IMAD.MOV.U32 R21, RZ, RZ, R8 ;  /* 0x000000ffff151224 */ /* 0x000fe200078e0008 */
[----:B------:R-:W-:Y:S01]  /*29a0*/  @P1 MOV R20, R9 ;  /* 0x0000000900141202 */ /* 0x000fe20000000f00 */
[----:B------:R-:W-:Y:S01]  /*29b0*/  @P1 IMAD.MOV.U32 R26, RZ, RZ, R10 ;  /* 0x000000ffff1a1224 */ /* 0x000fe200078e000a */
[----:B------:R3:W-:Y:S04]  /*29c0*/  STG.E desc[UR14][R18.64], R29 ;  /* 0x0000001d12007986 */ /* 0x0007e8000c10190e */
[----:B------:R3:W-:Y:S01]  /*29d0*/  STG.E desc[UR14][R22.64], R21 ;  /* 0x0000001516007986 */ /* 0x0007e2000c10190e */
[----:B0-----:R-:W-:-:S05]  /*29e0*/  IMAD.WIDE R24, R27, 0x4, R22 ;  /* 0x000000041b187825 */ /* 0x001fca00078e0216 */
[----:B------:R3:W-:Y:S01]  /*29f0*/  STG.E desc[UR14][R24.64], R20 ;  /* 0x0000001418007986 */ /* 0x0007e2000c10190e */
[----:B------:R-:W-:-:S05]  /*2a00*/  IMAD.WIDE R14, R27, 0x4, R24 ;  /* 0x000000041b0e7825 */ /* 0x000fca00078e0218 */
[----:B------:R3:W-:Y:S01]  /*2a10*/  STG.E desc[UR14][R14.64], R26 ;  /* 0x0000001a0e007986 */ /* 0x0007e2000c10190e */
[----:B------:R-:W-:Y:S05]  /*2a20*/  BRA.U UP0, `(.L_x_15) ;  /* 0xfffffff900d07547 */ /* 0x000fea000b83ffff */
.L_x_14:
[----:B------:R-:W-:Y:S05]  /*2a30*/  @!P3 EXIT ;  /* 0x000000000000b94d */ /* 0x000fea0003800000 */
[----:B------:R-:W-:Y:S02]  /*2a40*/  UISETP.GE.U32.AND UP0, UPT, UR9, 0x8, UPT ;  /* 0x000000080900788c */ /* 0x000fe4000bf06070 */
[----:B------:R-:W-:-:S07]  /*2a50*/  ULOP3.LUT UR5, UR8, 0x7, URZ, 0xc0, !UPT ;  /* 0x0000000708057892 */ /* 0x000fce000f8ec0ff */
[----:B------:R-:W-:Y:S05]  /*2a60*/  BRA.U !UP0, `(.L_x_16) ;  /* 0x0000000508b87547 */ /* 0x000fea000b800000 */
[C---:B0-2---:R-:W-:Y:S01]  /*2a70*/  IMAD.SHL.U32 R13, R11.reuse, 0x4, RZ ;  /* 0x000000040b0d7824 */ /* 0x045fe200078e00ff */
[----:B-1----:R-:W0:Y:S01]  /*2a80*/  LDC R27, c[0x0][0x384] ;  /* 0x0000e100ff1b7b82 */ /* 0x002e220000000800 */
[C---:B---3--:R-:W-:Y:S01]  /*2a90*/  IADD3 R14, PT, PT, R11.reuse, UR7, RZ ;  /* 0x000000070b0e7c10 */ /* 0x048fe2000fffe0ff */
[----:B------:R-:W-:Y:S02]  /*2aa0*/  VIADD R11, R11, 0x8 ;  /* 0x000000080b0b7836 */ /* 0x000fe40000000000 */
[C---:B------:R-:W-:Y:S02]  /*2ab0*/  ISETP.EQ.AND P3, PT, R13.reuse, -0x1c, PT ;  /* 0xffffffe40d00780c */ /* 0x040fe40003f62270 */
[C---:B------:R-:W-:Y:S02]  /*2ac0*/  ISETP.EQ.AND P6, PT, R13.reuse, -0x18, PT ;  /* 0xffffffe80d00780c */ /* 0x040fe40003fc2270 */
[C---:B------:R-:W-:Y:S02]  /*2ad0*/  ISETP.EQ.AND P5, PT, R13.reuse, -0x14, PT ;  /* 0xffffffec0d00780c */ /* 0x040fe40003fa2270 */
[----:B------:R-:W-:-:S02]  /*2ae0*/  ISETP.EQ.AND P4, PT, R13, -0x10, PT ;  /* 0xfffffff00d00780c */ /* 0x000fc40003f82270 */
[C---:B------:R-:W-:Y:S02]  /*2af0*/  ISETP.EQ.AND P0, PT, R13.reuse, RZ, PT ;  /* 0x000000ff0d00720c */ /* 0x040fe40003f02270 */
[C---:B------:R-:W-:Y:S02]  /*2b00*/  ISETP.EQ.AND P1, PT, R13.reuse, 0x4, PT ;  /* 0x000000040d00780c */ /* 0x040fe40003f22270 */
[C---:B------:R-:W-:Y:S02]  /*2b10*/  ISETP.EQ.AND P2, PT, R13.reuse, 0x8, PT ;  /* 0x000000080d00780c */ /* 0x040fe40003f42270 */
[-C--:B------:R-:W-:Y:S01]  /*2b20*/  @P3 MOV R21, R3.reuse ;  /* 0x0000000300153202 */ /* 0x080fe20000000f00 */
[--C-:B------:R-:W-:Y:S01]  /*2b30*/  @P6 IMAD.MOV.U32 R21, RZ, RZ, R4.reuse ;  /* 0x000000ffff156224 */ /* 0x100fe200078e0004 */
[-C--:B------:R-:W-:Y:S01]  /*2b40*/  @P6 MOV R23, R3.reuse ;  /* 0x0000000300176202 */ /* 0x080fe20000000f00 */
[--C-:B------:R-:W-:Y:S01]  /*2b50*/  @P5 IMAD.MOV.U32 R21, RZ, RZ, R5.reuse ;  /* 0x000000ffff155224 */ /* 0x100fe200078e0005 */
[-C--:B------:R-:W-:Y:S01]  /*2b60*/  @P5 MOV R25, R3.reuse ;  /* 0x0000000300195202 */ /* 0x080fe20000000f00 */
[--C-:B------:R-:W-:Y:S01]  /*2b70*/  @P4 IMAD.MOV.U32 R25, RZ, RZ, R4.reuse ;  /* 0x000000ffff194224 */ /* 0x100fe200078e0004 */
[----:B------:R-:W-:Y:S01]  /*2b80*/  @P5 MOV R23, R4 ;  /* 0x0000000400175202 */ /* 0x000fe20000000f00 */
[----:B------:R-:W-:Y:S01]  /*2b90*/  @P4 IMAD.MOV.U32 R23, RZ, RZ, R5 ;  /* 0x000000ffff174224 */ /* 0x000fe200078e0005 */
[C---:B------:R-:W-:Y:S01]  /*2ba0*/  ISETP.EQ.AND P3, PT, R13.reuse, 0xc, PT ;  /* 0x0000000c0d00780c */ /* 0x040fe20003f62270 */
[----:B------:R-:W-:Y:S01]  /*2bb0*/  @P0 IMAD.MOV.U32 R24, RZ, RZ, R3 ;  /* 0x000000ffff180224 */ /* 0x000fe200078e0003 */
[----:B------:R-:W-:Y:S01]  /*2bc0*/  @P4 MOV R2, R3 ;  /* 0x0000000300024202 */ /* 0x000fe20000000f00 */
[----:B------:R-:W-:Y:S01]  /*2bd0*/  @P1 IMAD.MOV.U32 R24, RZ, RZ, R4 ;  /* 0x000000ffff181224 */ /* 0x000fe200078e0004 */
[----:B------:R-:W-:Y:S01]  /*2be0*/  @P4 MOV R21, R6 ;  /* 0x0000000600154202 */ /* 0x000fe20000000f00 */
[----:B0-----:R-:W-:Y:S01]  /*2bf0*/  IMAD R15, R14, R27, R0 ;  /* 0x0000001b0e0f7224 */ /* 0x001fe200078e0200 */
[----:B------:R-:W-:-:S02]  /*2c00*/  ISETP.EQ.AND P4, PT, R13, 0x10, PT ;  /* 0x000000100d00780c */ /* 0x000fc40003f82270 */
[----:B------:R-:W-:Y:S02]  /*2c10*/  @P2 MOV R24, R5 ;  /* 0x0000000500182202 */ /* 0x000fe40000000f00 */
[C---:B------:R-:W-:Y:S02]  /*2c20*/  ISETP.EQ.AND P6, PT, R13.reuse, 0x14, PT ;  /* 0x000000140d00780c */ /* 0x040fe40003fc2270 */
[----:B------:R-:W-:Y:S01]  /*2c30*/  ISETP.EQ.AND P5, PT, R13, 0x18, PT ;  /* 0x000000180d00780c */ /* 0x000fe20003fa2270 */
[----:B------:R-:W-:Y:S01]  /*2c40*/  @P3 IMAD.MOV.U32 R24, RZ, RZ, R6 ;  /* 0x000000ffff183224 */ /* 0x000fe200078e0006 */
[----:B------:R-:W-:-:S05]  /*2c50*/  P2R R12, PR, RZ, 0x40 ;  /* 0x00000040ff0c7803 */ /* 0x000fca0000000000 */
[----:B------:R-:W-:Y:S02]  /*2c60*/  @P4 MOV R24, R7 ;  /* 0x0000000700184202 */ /* 0x000fe40000000f00 */
[C---:B------:R-:W-:Y:S02]  /*2c70*/  ISETP.EQ.AND P4, PT, R13.reuse, 0x1c, PT ;  /* 0x0000001c0d00780c */ /* 0x040fe40003f82270 */
[----:B------:R-:W-:Y:S01]  /*2c80*/  @P6 IMAD.MOV.U32 R24, RZ, RZ, R8 ;  /* 0x000000ffff186224 */ /* 0x000fe200078e0008 */
[----:B------:R-:W-:Y:S02]  /*2c90*/  ISETP.EQ.AND P6, PT, R13, 0x10, PT ;  /* 0x000000100d00780c */ /* 0x000fe40003fc2270 */
[----:B------:R-:W-:-:S08]  /*2ca0*/  @P5 MOV R24, R9 ;  /* 0x0000000900185202 */ /* 0x000fd00000000f00 */
[----:B------:R-:W-:Y:S01]  /*2cb0*/  @P4 IMAD.MOV.U32 R24, RZ, RZ, R10 ;  /* 0x000000ffff184224 */ /* 0x000fe200078e000a */
[----:B------:R-:W-:-:S13]  /*2cc0*/  ISETP.EQ.AND P4, PT, R13, -0x4, PT ;  /* 0xfffffffc0d00780c */ /* 0x000fda0003f82270 */
[----:B------:R-:W-:Y:S01]  /*2cd0*/  @P4 MOV R22, R3 ;  /* 0x0000000300164202 */ /* 0x000fe20000000f00 */
[----:B------:R-:W-:Y:S01]  /*2ce0*/  @P0 IMAD.MOV.U32 R22, RZ, RZ, R4 ;  /* 0x000000ffff160224 */ /* 0x000fe200078e0004 */
[----:B------:R-:W-:Y:S01]  /*2cf0*/  @P1 MOV R22, R5 ;  /* 0x0000000500161202 */ /* 0x000fe20000000f00 */
[----:B------:R-:W-:Y:S01]  /*2d00*/  @P2 IMAD.MOV.U32 R22, RZ, RZ, R6 ;  /* 0x000000ffff162224 */ /* 0x000fe200078e0006 */
[----:B------:R-:W-:Y:S01]  /*2d10*/  @P3 MOV R22, R7 ;  /* 0x0000000700163202 */ /* 0x000fe20000000f00 */
[----:B------:R-:W-:Y:S01]  /*2d20*/  @P6 IMAD.MOV.U32 R22, RZ, RZ, R8 ;  /* 0x000000ffff166224 */ /* 0x000fe200078e0008 */
[----:B------:R-:W-:-:S04]  /*2d30*/  ISETP.NE.AND P6, PT, R12, RZ, PT ;  /* 0x000000ff0c00720c */ /* 0x000fc80003fc5270 */
[----:B------:R-:W-:-:S09]  /*2d40*/  P2R R12, PR, RZ, 0x40 ;  /* 0x00000040ff0c7803 */ /* 0x000fd20000000000 */
[----:B------:R-:W-:Y:S01]  /*2d50*/  @P6 MOV R22, R9 ;  /* 0x0000000900166202 */ /* 0x000fe20000000f00 */
[----:B------:R-:W-:Y:S01]  /*2d60*/  @P5 IMAD.MOV.U32 R22, RZ, RZ, R10 ;  /* 0x000000ffff165224 */ /* 0x000fe200078e000a */
[C---:B------:R-:W-:Y:S02]  /*2d70*/  ISETP.EQ.AND P5, PT, R13.reuse, -0x8, PT ;  /* 0xfffffff80d00780c */ /* 0x040fe40003fa2270 */
[----:B------:R-:W-:-:S11]  /*2d80*/  ISETP.EQ.AND P6, PT, R13, 0x10, PT ;  /* 0x000000100d00780c */ /* 0x000fd60003fc2270 */
[----:B------:R-:W-:Y:S01]  /*2d90*/  @P5 MOV R20, R3 ;  /* 0x0000000300145202 */ /* 0x000fe20000000f00 */
[----:B------:R-:W-:Y:S01]  /*2da0*/  @P4 IMAD.MOV.U32 R20, RZ, RZ, R4 ;  /* 0x000000ffff144224 */ /* 0x000fe200078e0004 */
[----:B------:R-:W-:Y:S01]  /*2db0*/  @P0 MOV R20, R5 ;  /* 0x0000000500140202 */ /* 0x000fe20000000f00 */
[----:B------:R-:W-:Y:S01]  /*2dc0*/  @P1 IMAD.MOV.U32 R20, RZ, RZ, R6 ;  /* 0x000000ffff141224 */ /* 0x000fe200078e0006 */
[----:B------:R-:W-:Y:S02]  /*2dd0*/  @P2 MOV R20, R7 ;  /* 0x0000000700142202 */ /* 0x000fe40000000f00 */
[----:B------:R-:W-:Y:S01]  /*2de0*/  @P3 MOV R20, R8 ;  /* 0x0000000800143202 */ /* 0x000fe20000000f00 */
[----:B------:R-:W-:Y:S01]  /*2df0*/  @P6 IMAD.MOV.U32 R20, RZ, RZ, R9 ;  /* 0x000000ffff146224 */ /* 0x000fe200078e0009 */
[----:B------:R-:W-:-:S13]  /*2e00*/  ISETP.NE.AND P6, PT, R12, RZ, PT ;  /* 0x000000ff0c00720c */ /* 0x000fda0003fc5270 */
[----:B------:R-:W-:Y:S02]  /*2e10*/  @P6 MOV R20, R10 ;  /* 0x0000000a00146202 */ /* 0x000fe40000000f00 */
[----:B------:R-:W-:-:S04]  /*2e20*/  ISETP.EQ.AND P6, PT, R13, -0xc, PT ;  /* 0xfffffff40d00780c */ /* 0x000fc80003fc2270 */
[----:B------:R-:W-:-:S09]  /*2e30*/  P2R R12, PR, RZ, 0x40 ;  /* 0x00000040ff0c7803 */ /* 0x000fd20000000000 */
[----:B------:R-:W-:Y:S01]  /*2e40*/  @P6 MOV R29, R3 ;  /* 0x00000003001d6202 */ /* 0x000fe20000000f00 */
[----:B------:R-:W-:Y:S01]  /*2e50*/  @P5 IMAD.MOV.U32 R29, RZ, RZ, R4 ;  /* 0x000000ffff1d5224 */ /* 0x000fe200078e0004 */
[----:B------:R-:W-:Y:S02]  /*2e60*/  ISETP.EQ.AND P6, PT, R13, 0x10, PT ;  /* 0x000000100d00780c */ /* 0x000fe40003fc2270 */
[----:B------:R-:W-:Y:S02]  /*2e70*/  @P4 MOV R29, R5 ;  /* 0x00000005001d4202 */ /* 0x000fe40000000f00 */
[----:B------:R-:W-:Y:S01]  /*2e80*/  @P0 MOV R29, R6 ;  /* 0x00000006001d0202 */ /* 0x000fe20000000f00 */
[----:B------:R-:W-:Y:S01]  /*2e90*/  @P1 IMAD.MOV.U32 R29, RZ, RZ, R7 ;  /* 0x000000ffff1d1224 */ /* 0x000fe200078e0007 */
[----:B------:R-:W-:Y:S02]  /*2ea0*/  @P2 MOV R29, R8 ;  /* 0x00000008001d2202 */ /* 0x000fe40000000f00 */
[----:B------:R-:W-:-:S05]  /*2eb0*/  @P3 MOV R29, R9 ;  /* 0x00000009001d3202 */ /* 0x000fca0000000f00 */
[----:B------:R-:W-:Y:S01]  /*2ec0*/  @P6 IMAD.MOV.U32 R29, RZ, RZ, R10 ;  /* 0x000000ffff1d6224 */ /* 0x000fe200078e000a */
[----:B------:R-:W-:Y:S02]  /*2ed0*/  ISETP.NE.AND P6, PT, R12, RZ, PT ;  /* 0x000000ff0c00720c */ /* 0x000fe40003fc5270 */
[----:B------:R-:W0:Y:S11]  /*2ee0*/  LDC.64 R12, c[0x0][0x3a0] ;  /* 0x0000e800ff0c7b82 */ /* 0x000e360000000a00 */
[----:B------:R-:W-:Y:S01]  /*2ef0*/  @P6 MOV R2, R4 ;  /* 0x0000000400026202 */ /* 0x000fe20000000f00 */
[----:B------:R-:W-:Y:S01]  /*2f00*/  @P5 IMAD.MOV.U32 R2, RZ, RZ, R5 ;  /* 0x000000ffff025224 */ /* 0x000fe200078e0005 */
[----:B------:R-:W-:Y:S01]  /*2f10*/  @P6 MOV R25, R5 ;  /* 0x0000000500196202 */ /* 0x000fe20000000f00 */
[----:B------:R-:W-:Y:S01]  /*2f20*/  @P5 IMAD.MOV.U32 R25, RZ, RZ, R6 ;  /* 0x000000ffff195224 */ /* 0x000fe200078e0006 */
[-C--:B------:R-:W-:Y:S01]  /*2f30*/  @P4 MOV R2, R6.reuse ;  /* 0x0000000600024202 */ /* 0x080fe20000000f00 */
[----:B------:R-:W-:Y:S01]  /*2f40*/  @P4 IMAD.MOV.U32 R25, RZ, RZ, R7 ;  /* 0x000000ffff194224 */ /* 0x000fe200078e0007 */
[----:B------:R-:W-:Y:S01]  /*2f50*/  @P0 MOV R2, R7 ;  /* 0x0000000700020202 */ /* 0x000fe20000000f00 */
[----:B------:R-:W-:Y:S01]  /*2f60*/  @P1 IMAD.MOV.U32 R2, RZ, RZ, R8 ;  /* 0x000000ffff021224 */ /* 0x000fe200078e0008 */
[----:B------:R-:W-:-:S02]  /*2f70*/  @P6 MOV R23, R6 ;  /* 0x0000000600176202 */ /* 0x000fc40000000f00 */
[----:B------:R-:W-:Y:S02]  /*2f80*/  @P5 MOV R23, R7 ;  /* 0x0000000700175202 */ /* 0x000fe40000000f00 */
[-C--:B------:R-:W-:Y:S01]  /*2f90*/  @P0 MOV R25, R8.reuse ;  /* 0x0000000800190202 */ /* 0x080fe20000000f00 */
[----:B0-----:R-:W-:Y:S01]  /*2fa0*/  IMAD.WIDE R12, R15, 0x4, R12 ;  /* 0x000000040f0c7825 */ /* 0x001fe200078e020c */
[----:B------:R-:W-:Y:S02]  /*2fb0*/  @P2 MOV R2, R9 ;  /* 0x0000000900022202 */ /* 0x000fe40000000f00 */
[----:B------:R-:W-:Y:S01]  /*2fc0*/  @P6 MOV R21, R7 ;  /* 0x0000000700156202 */ /* 0x000fe20000000f00 */
[----:B------:R-:W-:Y:S01]  /*2fd0*/  @P5 IMAD.MOV.U32 R21, RZ, RZ, R8 ;  /* 0x000000ffff155224 */ /* 0x000fe200078e0008 */
[----:B------:R0:W-:Y:S01]  /*2fe0*/  STG.E desc[UR14][R12.64], R24 ;  /* 0x000000180c007986 */ /* 0x0001e2000c10190e */
[----:B------:R-:W-:Y:S01]  /*2ff0*/  IMAD.WIDE R14, R27, 0x4, R12 ;  /* 0x000000041b0e7825 */ /* 0x000fe200078e020c */
[----:B------:R-:W-:-:S02]  /*3000*/  @P4 MOV R23, R8 ;  /* 0x0000000800174202 */ /* 0x000fc40000000f00 */
[-C--:B------:R-:W-:Y:S01]  /*3010*/  @P1 MOV R25, R9.reuse ;  /* 0x0000000900191202 */ /* 0x080fe20000000f00 */
[----:B------:R-:W-:Y:S01]  /*3020*/  @P0 IMAD.MOV.U32 R23, RZ, RZ, R9 ;  /* 0x000000ffff170224 */ /* 0x000fe200078e0009 */
[----:B------:R1:W-:Y:S01]  /*3030*/  STG.E desc[UR14][R14.64], R22 ;  /* 0x000000160e007986 */ /* 0x0003e2000c10190e */
[C---:B------:R-:W-:Y:S01]  /*3040*/  IMAD.WIDE R16, R27.reuse, 0x4, R14 ;  /* 0x000000041b107825 */ /* 0x040fe200078e020e */
[-C--:B------:R-:W-:Y:S02]  /*3050*/  @P3 MOV R2, R10.reuse ;  /* 0x0000000a00023202 */ /* 0x080fe40000000f00 */
[----:B------:R-:W-:Y:S01]  /*3060*/  @P4 MOV R21, R9 ;  /* 0x0000000900154202 */ /* 0x000fe20000000f00 */
[----:B------:R-:W-:Y:S01]  /*3070*/  @P2 IMAD.MOV.U32 R25, RZ, RZ, R10 ;  /* 0x000000ffff192224 */ /* 0x000fe200078e000a */
[----:B------:R2:W-:Y:S01]  /*3080*/  STG.E desc[UR14][R16.64], R20 ;  /* 0x0000001410007986 */ /* 0x0005e2000c10190e */
[----:B------:R-:W-:Y:S01]  /*3090*/  IMAD.WIDE R18, R27, 0x4, R16 ;  /* 0x000000041b127825 */ /* 0x000fe200078e0210 */
[----:B------:R-:W-:-:S02]  /*30a0*/  @P1 MOV R23, R10 ;  /* 0x0000000a00171202 */ /* 0x000fc40000000f00 */
[----:B------:R-:W-:Y:S02]  /*30b0*/  @P0 MOV R21, R10 ;  /* 0x0000000a00150202 */ /* 0x000fe40000000f00 */
[----:B------:R3:W-:Y:S01]  /*30c0*/  STG.E desc[UR14][R18.64], R29 ;  /* 0x0000001d12007986 */ /* 0x0007e2000c10190e */
[----:B0-----:R-:W-:-:S05]  /*30d0*/  IMAD.WIDE R12, R27, 0x4, R18 ;  /* 0x000000041b0c7825 */ /* 0x001fca00078e0212 */
[----:B------:R4:W-:Y:S01]  /*30e0*/  STG.E desc[UR14][R12.64], R2 ;  /* 0x000000020c007986 */ /* 0x0009e2000c10190e */
[----:B-1----:R-:W-:-:S05]  /*30f0*/  IMAD.WIDE R14, R27, 0x4, R12 ;  /* 0x000000041b0e7825 */ /* 0x002fca00078e020c */
[----:B------:R4:W-:Y:S01]  /*3100*/  STG.E desc[UR14][R14.64], R25 ;  /* 0x000000190e007986 */ /* 0x0009e2000c10190e */
[----:B--2---:R-:W-:-:S05]  /*3110*/  IMAD.WIDE R16, R27, 0x4, R14 ;  /* 0x000000041b107825 */ /* 0x004fca00078e020e */
[----:B------:R4:W-:Y:S01]  /*3120*/  STG.E desc[UR14][R16.64], R23 ;  /* 0x0000001710007986 */ /* 0x0009e2000c10190e */
[----:B---3--:R-:W-:-:S05]  /*3130*/  IMAD.WIDE R18, R27, 0x4, R16 ;  /* 0x000000041b127825 */ /* 0x008fca00078e0210 */
[----:B------:R4:W-:Y:S02]  /*3140*/  STG.E desc[UR14][R18.64], R21 ;  /* 0x0000001512007986 */ /* 0x0009e4000c10190e */
.L_x_16:
[----:B------:R-:W-:-:S13]  /*3150*/  ISETP.NE.AND P0, PT, RZ, UR5, PT ;  /* 0x00000005ff007c0c */ /* 0x000fda000bf05270 */
[----:B------:R-:W-:Y:S05]  /*3160*/  @!P0 EXIT ;  /* 0x000000000000894d */ /* 0x000fea0003800000 */
[----:B------:R-:W-:Y:S02]  /*3170*/  UISETP.GE.U32.AND UP0, UPT, UR5, 0x4, UPT ;  /* 0x000000040500788c */ /* 0x000fe4000bf06070 */
[----:B------:R-:W-:-:S07]  /*3180*/  ULOP3.LUT UR4, UR8, 0x3, URZ, 0xc0, !UPT ;  /* 0x0000000308047892 */ /* 0x000fce000f8ec0ff */
[----:B------:R-:W-:Y:S05]  /*3190*/  BRA.U !UP0, `(.L_x_17) ;  /* 0x0000000108e47547 */ /* 0x000fea000b800000 */
[----:B01-34-:R-:W0:Y:S01]  /*31a0*/  LDC R19, c[0x0][0x384] ;  /* 0x0000e100ff137b82 */ /* 0x01be220000000800 */
[C---:B------:R-:W-:Y:S02]  /*31b0*/  SHF.L.U32 R2, R11.reuse, 0x2, RZ ;  /* 0x000000020b027819 */ /* 0x040fe400000006ff */
[----:B--2---:R-:W-:Y:S02]  /*31c0*/  IADD3 R15, PT, PT, R11, UR7, RZ ;  /* 0x000000070b0f7c10 */ /* 0x004fe4000fffe0ff */
[C---:B------:R-:W-:Y:S02]  /*31d0*/  ISETP.EQ.AND P0, PT, R2.reuse, -0xc, PT ;  /* 0xfffffff40200780c */ /* 0x040fe40003f02270 */
[C---:B------:R-:W-:Y:S01]  /*31e0*/  ISETP.EQ.AND P1, PT, R2.reuse, -0x8, PT ;  /* 0xfffffff80200780c */ /* 0x040fe20003f22270 */
[----:B------:R-:W1:Y:S01]  /*31f0*/  LDC.64 R12, c[0x0][0x3a0] ;  /* 0x0000e800ff0c7b82 */ /* 0x000e620000000a00 */
[C---:B------:R-:W-:Y:S02]  /*3200*/  ISETP.EQ.AND P6, PT, R2.reuse, -0x4, PT ;  /* 0xfffffffc0200780c */ /* 0x040fe40003fc2270 */
[----:B------:R-:W-:-:S02]  /*3210*/  ISETP.EQ.AND P5, PT, R2, RZ, PT ;  /* 0x000000ff0200720c */ /* 0x000fc40003fa2270 */
[C---:B------:R-:W-:Y:S02]  /*3220*/  ISETP.EQ.AND P2, PT, R2.reuse, 0x4, PT ;  /* 0x000000040200780c */ /* 0x040fe40003f42270 */
[C---:B------:R-:W-:Y:S02]  /*3230*/  ISETP.EQ.AND P4, PT, R2.reuse, 0x8, PT ;  /* 0x000000080200780c */ /* 0x040fe40003f82270 */
[C---:B------:R-:W-:Y:S01]  /*3240*/  ISETP.EQ.AND P3, PT, R2.reuse, 0xc, PT ;  /* 0x0000000c0200780c */ /* 0x040fe20003f62270 */
[--C-:B------:R-:W-:Y:S01]  /*3250*/  @P0 IMAD.MOV.U32 R27, RZ, RZ, R3.reuse ;  /* 0x000000ffff1b0224 */ /* 0x100fe200078e0003 */
[C---:B------:R-:W-:Y:S01]  /*3260*/  ISETP.EQ.AND P0, PT, R2.reuse, 0x10, PT ;  /* 0x000000100200780c */ /* 0x040fe20003f02270 */
[----:B------:R-:W-:Y:S01]  /*3270*/  @P1 IMAD.MOV.U32 R25, RZ, RZ, R3 ;  /* 0x000000ffff191224 */ /* 0x000fe200078e0003 */
[-C--:B------:R-:W-:Y:S02]  /*3280*/  @P1 MOV R27, R4.reuse ;  /* 0x00000004001b1202 */ /* 0x080fe40000000f00 */
[----:B------:R-:W-:Y:S01]  /*3290*/  @P6 MOV R23, R3 ;  /* 0x0000000300176202 */ /* 0x000fe20000000f00 */
[----:B0-----:R-:W-:Y:S01]  /*32a0*/  IMAD R15, R15, R19, R0 ;  /* 0x000000130f0f7224 */ /* 0x001fe200078e0200 */
[----:B------:R-:W-:Y:S01]  /*32b0*/  ISETP.EQ.AND P1, PT, R2, 0x14, PT ;  /* 0x000000140200780c */ /* 0x000fe20003f22270 */
[----:B------:R-:W-:Y:S01]  /*32c0*/  @P5 IMAD.MOV.U32 R23, RZ, RZ, R4 ;  /* 0x000000ffff175224 */ /* 0x000fe200078e0004 */
[----:B------:R-:W-:-:S02]  /*32d0*/  @P6 MOV R25, R4 ;  /* 0x0000000400196202 */ /* 0x000fc40000000f00 */
[----:B------:R-:W-:Y:S01]  /*32e0*/  @P6 MOV R27, R5 ;  /* 0x00000005001b6202 */ /* 0x000fe20000000f00 */
[----:B------:R-:W-:Y:S01]  /*32f0*/  @P5 IMAD.MOV.U32 R27, RZ, RZ, R6 ;  /* 0x000000ffff1b5224 */ /* 0x000fe200078e0006 */
[----:B------:R-:W-:Y:S01]  /*3300*/  @P5 MOV R21, R3 ;  /* 0x0000000300155202 */ /* 0x000fe20000000f00 */
[----:B-1----:R-:W-:Y:S01]  /*3310*/  IMAD.WIDE R12, R15, 0x4, R12 ;  /* 0x000000040f0c7825 */ /* 0x002fe200078e020c */
[C---:B------:R-:W-:Y:S02]  /*3320*/  ISETP.EQ.AND P6, PT, R2.reuse, 0x18, PT ;  /* 0x000000180200780c */ /* 0x040fe40003fc2270 */
[----:B------:R-:W-:Y:S01]  /*3330*/  @P5 MOV R25, R5 ;  /* 0x0000000500195202 */ /* 0x000fe20000000f00 */
[----:B------:R-:W-:Y:S01]  /*3340*/  @P2 IMAD.MOV.U32 R25, RZ, RZ, R6 ;  /* 0x000000ffff192224 */ /* 0x000fe200078e0006 */
[----:B------:R-:W-:Y:S01]  /*3350*/  ISETP.EQ.AND P5, PT, R2, 0x1c, PT ;  /* 0x0000001c0200780c */ /* 0x000fe20003fa2270 */
[----:B------:R-:W-:Y:S01]  /*3360*/  IMAD.WIDE R14, R19, 0x4, R12 ;  /* 0x00000004130e7825 */ /* 0x000fe200078e020c */
[----:B------:R-:W-:-:S02]  /*3370*/  @P2 MOV R21, R4 ;  /* 0x0000000400152202 */ /* 0x000fc40000000f00 */
[----:B------:R-:W-:Y:S01]  /*3380*/  @P2 MOV R23, R5 ;  /* 0x0000000500172202 */ /* 0x000fe20000000f00 */
[----:B------:R-:W-:Y:S01]  /*3390*/  @P4 IMAD.MOV.U32 R21, RZ, RZ, R5 ;  /* 0x000000ffff154224 */ /* 0x000fe200078e0005 */
[-C--:B------:R-:W-:Y:S01]  /*33a0*/  @P3 MOV R21, R6.reuse ;  /* 0x0000000600153202 */ /* 0x080fe20000000f00 */
[C---:B------:R-:W-:Y:S01]  /*33b0*/  IMAD.WIDE R16, R19.reuse, 0x4, R14 ;  /* 0x0000000413107825 */ /* 0x040fe200078e020e */
[----:B------:R-:W-:Y:S02]  /*33c0*/  @P4 MOV R23, R6 ;  /* 0x0000000600174202 */ /* 0x000fe40000000f00 */
[-C--:B------:R-:W-:Y:S01]  /*33d0*/  @P0 MOV R21, R7.reuse ;  /* 0x0000000700150202 */ /* 0x080fe20000000f00 */
[----:B------:R-:W-:Y:S01]  /*33e0*/  @P4 IMAD.MOV.U32 R25, RZ, RZ, R7 ;  /* 0x000000ffff194224 */ /* 0x000fe200078e0007 */
[-C--:B------:R-:W-:Y:S01]  /*33f0*/  @P3 MOV R23, R7.reuse ;  /* 0x0000000700173202 */ /* 0x080fe20000000f00 */
[----:B------:R-:W-:Y:S01]  /*3400*/  @P0 IMAD.MOV.U32 R23, RZ, RZ, R8 ;  /* 0x000000ffff170224 */ /* 0x000fe200078e0008 */
[-C--:B------:R-:W-:Y:S01]  /*3410*/  @P1 MOV R21, R8.reuse ;  /* 0x0000000800151202 */ /* 0x080fe20000000f00 */
[----:B------:R-:W-:Y:S01]  /*3420*/  @P6 IMAD.MOV.U32 R21, RZ, RZ, R9 ;  /* 0x000000ffff156224 */ /* 0x000fe200078e0009 */
[----:B------:R-:W-:Y:S01]  /*3430*/  @P2 MOV R27, R7 ;  /* 0x00000007001b2202 */ /* 0x000fe20000000f00 */
[----:B------:R-:W-:Y:S01]  /*3440*/  IMAD.WIDE R18, R19, 0x4, R16 ;  /* 0x0000000413127825 */ /* 0x000fe200078e0210 */
[----:B------:R-:W-:-:S02]  /*3450*/  @P3 MOV R25, R8 ;  /* 0x0000000800193202 */ /* 0x000fc40000000f00 */
[-C--:B------:R-:W-:Y:S02]  /*3460*/  @P1 MOV R23, R9.reuse ;  /* 0x0000000900171202 */ /* 0x080fe40000000f00 */
[----:B------:R-:W-:Y:S02]  /*3470*/  @P5 MOV R21, R10 ;  /* 0x0000000a00155202 */ /* 0x000fe40000000f00 */
[----:B------:R-:W-:Y:S01]  /*3480*/  @P4 MOV R27, R8 ;  /* 0x00000008001b4202 */ /* 0x000fe20000000f00 */
[----:B------:R-:W-:Y:S01]  /*3490*/  @P3 IMAD.MOV.U32 R27, RZ, RZ, R9 ;  /* 0x000000ffff1b3224 */ /* 0x000fe200078e0009 */
[----:B------:R-:W-:Y:S01]  /*34a0*/  @P0 MOV R25, R9 ;  /* 0x0000000900190202 */ /* 0x000fe20000000f00 */
[----:B------:R-:W-:Y:S01]  /*34b0*/  @P1 IMAD.MOV.U32 R25, RZ, RZ, R10 ;  /* 0x000000ffff191224 */ /* 0x000fe200078e000a */
[-C--:B------:R-:W-:Y:S01]  /*34c0*/  @P6 MOV R23, R10.reuse ;  /* 0x0000000a00176202 */ /* 0x080fe20000000f00 */
[----:B------:R0:W-:Y:S01]  /*34d0*/  STG.E desc[UR14][R12.64], R21 ;  /* 0x000000150c007986 */ /* 0x0001e2000c10190e */
[----:B------:R-:W-:-:S02]  /*34e0*/  @P0 MOV R27, R10 ;  /* 0x0000000a001b0202 */ /* 0x000fc40000000f00 */
[----:B------:R-:W-:Y:S01]  /*34f0*/  IADD3 R11, PT, PT, R11, 0x4, RZ ;  /* 0x000000040b0b7810 */ /* 0x000fe20007ffe0ff */
[----:B------:R0:W-:Y:S04]  /*3500*/  STG.E desc[UR14][R14.64], R23 ;  /* 0x000000170e007986 */ /* 0x0001e8000c10190e */
[----:B------:R0:W-:Y:S04]  /*3510*/  STG.E desc[UR14][R16.64], R25 ;  /* 0x0000001910007986 */ /* 0x0001e8000c10190e */
[----:B------:R0:W-:Y:S02]  /*3520*/  STG.E desc[UR14][R18.64], R27 ;  /* 0x0000001b12007986 */ /* 0x0001e4000c10190e */
.L_x_17:
[----:B------:R-:W-:-:S13]  /*3530*/  ISETP.NE.AND P0, PT, RZ, UR4, PT ;  /* 0x00000004ff007c0c */ /* 0x000fda000bf05270 */
[----:B------:R-:W-:Y:S05]  /*3540*/  @!P0 EXIT ;  /* 0x000000000000894d */ /* 0x000fea0003800000 */
[----:B0-2-4-:R-:W0:Y:S01]  /*3550*/  LDC.64 R12, c[0x0][0x3a0] ;  /* 0x0000e800ff0c7b82 */ /* 0x015e220000000a00 */
[----:B------:R-:W-:Y:S01]  /*3560*/  IMAD.SHL.U32 R2, R11, 0x4, RZ ;  /* 0x000000040b027824 */ /* 0x000fe200078e00ff */
[----:B------:R-:W2:Y:S01]  /*3570*/  LDCU UR5, c[0x0][0x384] ;  /* 0x00007080ff0577ac */ /* 0x000ea20008000800 */
[----:B------:R-:W-:-:S12]  /*3580*/  UIADD3 UR4, UPT, UPT, -UR4, URZ, URZ ;  /* 0x000000ff04047290 */ /* 0x000fd8000fffe1ff */
.L_x_18:
[C---:B------:R-:W-:Y:S01]  /*3590*/  ISETP.EQ.AND P0, PT, R2.reuse, RZ, PT ;  /* 0x000000ff0200720c */ /* 0x040fe20003f02270 */
[----:B-1-34-:R-:W-:Y:S01]  /*35a0*/  VIADD R15, R11, UR7 ;  /* 0x000000070b0f7c36 */ /* 0x01afe20008000000 */
[C---:B------:R-:W-:Y:S01]  /*35b0*/  ISETP.EQ.AND P1, PT, R2.reuse, 0x4, PT ;  /* 0x000000040200780c */ /* 0x040fe20003f22270 */
[----:B------:R-:W-:Y:S01]  /*35c0*/  UIADD3 UR4, UPT, UPT, UR4, 0x1, URZ ;  /* 0x0000000104047890 */ /* 0x000fe2000fffe0ff */
[C---:B------:R-:W-:Y:S01]  /*35d0*/  ISETP.EQ.AND P2, PT, R2.reuse, 0x8, PT ;  /* 0x000000080200780c */ /* 0x040fe20003f42270 */
[----:B--2---:R-:W-:Y:S01]  /*35e0*/  IMAD R15, R15, UR5, R0 ;  /* 0x000000050f0f7c24 */ /* 0x004fe2000f8e0200 */
[----:B------:R-:W-:Y:S01]  /*35f0*/  ISETP.EQ.AND P3, PT, R2, 0xc, PT ;  /* 0x0000000c0200780c */ /* 0x000fe20003f62270 */
[----:B------:R-:W-:Y:S01]  /*3600*/  UISETP.NE.AND UP0, UPT, UR4, URZ, UPT ;  /* 0x000000ff0400728c */ /* 0x000fe2000bf05270 */
[----:B------:R-:W-:Y:S01]  /*3610*/  IADD3 R11, PT, PT, R11, 0x1, RZ ;  /* 0x000000010b0b7810 */ /* 0x000fe20007ffe0ff */
[----:B0-----:R-:W-:-:S04]  /*3620*/  IMAD.WIDE R14, R15, 0x4, R12 ;  /* 0x000000040f0e7825 */ /* 0x001fc800078e020c */
[----:B------:R-:W-:Y:S02]  /*3630*/  @P0 MOV R17, R3 ;  /* 0x0000000300110202 */ /* 0x000fe40000000f00 */
[C---:B------:R-:W-:Y:S02]  /*3640*/  ISETP.EQ.AND P0, PT, R2.reuse, 0x10, PT ;  /* 0x000000100200780c */ /* 0x040fe40003f02270 */
[----:B------:R-:W-:Y:S01]  /*3650*/  @P1 MOV R17, R4 ;  /* 0x0000000400111202 */ /* 0x000fe20000000f00 */
[----:B------:R-:W-:Y:S01]  /*3660*/  @P2 IMAD.MOV.U32 R17, RZ, RZ, R5 ;  /* 0x000000ffff112224 */ /* 0x000fe200078e0005 */
[C---:B------:R-:W-:Y:S02]  /*3670*/  ISETP.EQ.AND P1, PT, R2.reuse, 0x14, PT ;  /* 0x000000140200780c */ /* 0x040fe40003f22270 */
[----:B------:R-:W-:Y:S02]  /*3680*/  ISETP.EQ.AND P2, PT, R2, 0x18, PT ;  /* 0x000000180200780c */ /* 0x000fe40003f42270 */
[----:B------:R-:W-:-:S02]  /*3690*/  @P3 MOV R17, R6 ;  /* 0x0000000600113202 */ /* 0x000fc40000000f00 */
[C---:B------:R-:W-:Y:S02]  /*36a0*/  ISETP.EQ.AND P3, PT, R2.reuse, 0x1c, PT ;  /* 0x0000001c0200780c */ /* 0x040fe40003f62270 */
[----:B------:R-:W-:Y:S02]  /*36b0*/  IADD3 R2, PT, PT, R2, 0x4, RZ ;  /* 0x0000000402027810 */ /* 0x000fe40007ffe0ff */
[----:B------:R-:W-:-:S03]  /*36c0*/  @P0 MOV R17, R7 ;  /* 0x0000000700110202 */ /* 0x000fc60000000f00 */
[----:B------:R-:W-:Y:S02]  /*36d0*/  @P1 MOV R17, R8 ;  /* 0x0000000800111202 */ /* 0x000fe40000000f00 */
[----:B------:R-:W-:-:S04]  /*36e0*/  @P2 MOV R17, R9 ;  /* 0x0000000900112202 */ /* 0x000fc80000000f00 */
[----:B------:R-:W-:-:S05]  /*36f0*/  @P3 IMAD.MOV.U32 R17, RZ, RZ, R10 ;  /* 0x000000ffff113224 */ /* 0x000fca00078e000a */
[----:B------:R4:W-:Y:S01]  /*3700*/  STG.E desc[UR14][R14.64], R17 ;  /* 0x000000110e007986 */ /* 0x0009e2000c10190e */
[----:B------:R-:W-:Y:S05]  /*3710*/  BRA.U UP0, `(.L_x_18) ;  /* 0xfffffffd009c7547 */ /* 0x000fea000b83ffff */
[----:B------:R-:W-:Y:S05]  /*3720*/  EXIT ;  /* 0x000000000000794d */ /* 0x000fea0003800000 */
.L_x_19:
[----:B------:R-:W-:-:S00]  /*3730*/  BRA `(.L_x_19) ;  /* 0xfffffffc00fc7947 */ /* 0x000fc0000383ffff */
[----:B------:R-:W-:-:S00]  /*3740*/  NOP ;  /* 0x0000000000007918 */ /* 0x000fc00000000000 */
        /* <DEDUP_REMOVED lines=11> */
.L_x_20:


//--------------------- .nv.shared._Z16esmm_shmem_multiiiiiPKfS0_Pf --------------------------
	.section	.nv.shared._Z16esmm_shmem_multiiiiiPKfS0_Pf,"aw",@nobits
	.sectionflags	@""
	.align	16
	.zero		1024


//--------------------- .nv.shared.reserved.0     --------------------------
	.section	.nv.shared.reserved.0,"aw",@nobits
	.weak		__nv_reservedSMEM_offset_0_alias
	.size		__nv_reservedSMEM_offset_0_alias, 0, 64
	.other		__nv_reservedSMEM_offset_0_alias,@"STO_CUDA_RESERVED_SHARED STV_DEFAULT"
__nv_reservedSMEM_offset_0_alias:
	.zero		0
	.zero		64


//--------------------- .nv.constant0._Z16esmm_shmem_multiiiiiPKfS0_Pf --------------------------
	.section	.nv.constant0._Z16esmm_shmem_multiiiiiPKfS0_Pf,"a",@progbits
	.sectionflags	@""
	.align	4
.nv.constant0._Z16esmm_shmem_multiiiiiPKfS0_Pf:
	.zero		936


//--------------------- SYMBOLS --------------------------

	.type		.nv.reservedSmem.offset0,@object
	.size		.nv.reservedSmem.offset0,0x4
	.type		.nv.reservedSmem.cap,@object
	.size		.nv.reservedSmem.cap,0x4
